def matmul_kernel(
    a_ptr,
    b_ptr,
    c_ptr,
    M,
    N,
    K,
    stride_am,
    stride_ak,
    stride_bk,
    stride_bn,
    stride_cm,
    stride_cn,
    BLOCK_M: tl.constexpr,
    BLOCK_N: tl.constexpr,
    BLOCK_K: tl.constexpr,
    GROUP_M: tl.constexpr,
):
    pid = tl.program_id(axis=0)
    num_pid_m = tl.cdiv(M, BLOCK_M)
    num_pid_n = tl.cdiv(N, BLOCK_N)
    num_pid_in_group = GROUP_M * num_pid_n
    group_id = pid // num_pid_in_group
    first_pid_m = group_id * GROUP_M
    group_size_m = min(num_pid_m - first_pid_m, GROUP_M)
    pid_m = first_pid_m + ((pid % num_pid_in_group) % group_size_m)
    pid_n = (pid % num_pid_in_group) // group_size_m

    offs_am = (pid_m * BLOCK_M + tl.arange(0, BLOCK_M)) % M
    offs_bn = (pid_n * BLOCK_N + tl.arange(0, BLOCK_N)) % N
    offs_k = tl.arange(0, BLOCK_K)
    a_ptrs = a_ptr + offs_am[:, None] * stride_am + offs_k[None, :] * stride_ak
    b_ptrs = b_ptr + offs_k[:, None] * stride_bk + offs_bn[None, :] * stride_bn

    acc = tl.zeros((BLOCK_M, BLOCK_N), dtype=tl.float32)
    for kk in range(0, tl.cdiv(K, BLOCK_K)):
        a = tl.load(a_ptrs, mask=offs_k[None, :] < K - kk * BLOCK_K, other=0.0)
        b = tl.load(b_ptrs, mask=offs_k[:, None] < K - kk * BLOCK_K, other=0.0)
        acc = tl.dot(a, b, acc)
        a_ptrs += BLOCK_K * stride_ak
        b_ptrs += BLOCK_K * stride_bk

    c = acc.to(c_ptr.dtype.element_ty)
    offs_cm = pid_m * BLOCK_M + tl.arange(0, BLOCK_M)
    offs_cn = pid_n * BLOCK_N + tl.arange(0, BLOCK_N)
    c_ptrs = c_ptr + offs_cm[:, None] * stride_cm + offs_cn[None, :] * stride_cn
    mask = (offs_cm[:, None] < M) & (offs_cn[None, :] < N)
    tl.store(c_ptrs, c, mask=mask)

# config = {"BLOCK_K": 64, "BLOCK_M": 128, "BLOCK_N": 64, "GROUP_M": 8, "arch": "sm_100", "dtype": "bf16", "num_ctas": 1, "num_stages": 3, "num_warps": 16}
# arch = sm_100


// ===== COMPILED SASS (sm_100a) =====

	.target	sm_100a

	.elftype	@"ET_EXEC"


//--------------------- .note.nv.tkinfo           --------------------------
	.section	.note.nv.tkinfo,"",@"SHT_NOTE"
	.sectionflags	@"SHF_NOTE_NV_TKINFO"
	.tkinfo
        /*0018*/ 	.word	0x00000081
        /*0030*/ 	.string	""
        /*0030*/ 	.string	"ptxas-blackwell"
        /*0030*/ 	.string	"Cuda compilation tools, release 12.9, V12.9.86"
        /*0030*/ 	.string	"Build cuda_12.9.r12.9/compiler.36037853_0"
        /*0030*/ 	.string	"-v  -suppress-debug-info  -lineinfo  -arch sm_100a "



//--------------------- .note.nv.cuver            --------------------------
	.section	.note.nv.cuver,"",@"SHT_NOTE"
	.sectionflags	@"SHF_NOTE_NV_CUVER"
        /*0018*/ 	.short	0x0001
        /*001a*/ 	.short	0x0064
        /*001c*/ 	.short	0x0001
        /*001e*/ 	.short	0x0000
        /*0020*/ 	.short	0x0001
        /*0022*/ 	.short	0x0000


//--------------------- .nv.info                  --------------------------
	.section	.nv.info,"",@"SHT_CUDA_INFO"
	.align	4


	//----- nvinfo : EIATTR_REGCOUNT
	.align		4
        /*0000*/ 	.byte	0x04, 0x2f
        /*0002*/ 	.short	(.L_1 - .L_0)
	.align		4
.L_0:
        /*0004*/ 	.word	index@(matmul_kernel)
        /*0008*/ 	.word	0x0000007e


	//----- nvinfo : EIATTR_FRAME_SIZE
	.align		4
.L_1:
        /*000c*/ 	.byte	0x04, 0x11
        /*000e*/ 	.short	(.L_3 - .L_2)
	.align		4
.L_2:
        /*0010*/ 	.word	index@(matmul_kernel)
        /*0014*/ 	.word	0x00000000


	//----- nvinfo : EIATTR_MIN_STACK_SIZE
	.align		4
.L_3:
        /*0018*/ 	.byte	0x04, 0x12
        /*001a*/ 	.short	(.L_5 - .L_4)
	.align		4
.L_4:
        /*001c*/ 	.word	index@(matmul_kernel)
        /*0020*/ 	.word	0x00000000
.L_5:


//--------------------- .nv.info.matmul_kernel    --------------------------
	.section	.nv.info.matmul_kernel,"",@"SHT_CUDA_INFO"
	.sectionflags	@""
	.align	4


	//----- nvinfo : EIATTR_CUDA_API_VERSION
	.align		4
        /*0000*/ 	.byte	0x04, 0x37
        /*0002*/ 	.short	(.L_7 - .L_6)
.L_6:
        /*0004*/ 	.word	0x00000081


	//----- nvinfo : EIATTR_KPARAM_INFO
	.align		4
.L_7:
        /*0008*/ 	.byte	0x04, 0x17
        /*000a*/ 	.short	(.L_9 - .L_8)
.L_8:
        /*000c*/ 	.word	0x00000000
        /*0010*/ 	.short	0x000d
        /*0012*/ 	.short	0x0048
        /*0014*/ 	.byte	0x00, 0xf4, 0x21, 0x00


	//----- nvinfo : EIATTR_KPARAM_INFO
	.align		4
.L_9:
        /*0018*/ 	.byte	0x04, 0x17
        /*001a*/ 	.short	(.L_11 - .L_10)
.L_10:
        /*001c*/ 	.word	0x00000000
        /*0020*/ 	.short	0x000c
        /*0022*/ 	.short	0x0040
        /*0024*/ 	.byte	0x00, 0xf4, 0x21, 0x00


	//----- nvinfo : EIATTR_KPARAM_INFO
	.align		4
.L_11:
        /*0028*/ 	.byte	0x04, 0x17
        /*002a*/ 	.short	(.L_13 - .L_12)
.L_12:
        /*002c*/ 	.word	0x00000000
        /*0030*/ 	.short	0x000b
        /*0032*/ 	.short	0x0038
        /*0034*/ 	.byte	0x00, 0xf0, 0x11, 0x00


	//----- nvinfo : EIATTR_KPARAM_INFO
	.align		4
.L_13:
        /*0038*/ 	.byte	0x04, 0x17
        /*003a*/ 	.short	(.L_15 - .L_14)
.L_14:
        /*003c*/ 	.word	0x00000000
        /*0040*/ 	.short	0x000a
        /*0042*/ 	.short	0x0034
        /*0044*/ 	.byte	0x00, 0xf0, 0x11, 0x00


	//----- nvinfo : EIATTR_KPARAM_INFO
	.align		4
.L_15:
        /*0048*/ 	.byte	0x04, 0x17
        /*004a*/ 	.short	(.L_17 - .L_16)
.L_16:
        /*004c*/ 	.word	0x00000000
        /*0050*/ 	.short	0x0009
        /*0052*/ 	.short	0x0030
        /*0054*/ 	.byte	0x00, 0xf0, 0x11, 0x00


	//----- nvinfo : EIATTR_KPARAM_INFO
	.align		4
.L_17:
        /*0058*/ 	.byte	0x04, 0x17
        /*005a*/ 	.short	(.L_19 - .L_18)
.L_18:
        /*005c*/ 	.word	0x00000000
        /*0060*/ 	.short	0x0008
        /*0062*/ 	.short	0x002c
        /*0064*/ 	.byte	0x00, 0xf0, 0x11, 0x00


	//----- nvinfo : EIATTR_KPARAM_INFO
	.align		4
.L_19:
        /*0068*/ 	.byte	0x04, 0x17
        /*006a*/ 	.short	(.L_21 - .L_20)
.L_20:
        /*006c*/ 	.word	0x00000000
        /*0070*/ 	.short	0x0007
        /*0072*/ 	.short	0x0028
        /*0074*/ 	.byte	0x00, 0xf0, 0x11, 0x00


	//----- nvinfo : EIATTR_KPARAM_INFO
	.align		4
.L_21:
        /*0078*/ 	.byte	0x04, 0x17
        /*007a*/ 	.short	(.L_23 - .L_22)
.L_22:
        /*007c*/ 	.word	0x00000000
        /*0080*/ 	.short	0x0006
        /*0082*/ 	.short	0x0024
        /*0084*/ 	.byte	0x00, 0xf0, 0x11, 0x00


	//----- nvinfo : EIATTR_KPARAM_INFO
	.align		4
.L_23:
        /*0088*/ 	.byte	0x04, 0x17
        /*008a*/ 	.short	(.L_25 - .L_24)
.L_24:
        /*008c*/ 	.word	0x00000000
        /*0090*/ 	.short	0x0005
        /*0092*/ 	.short	0x0020
        /*0094*/ 	.byte	0x00, 0xf0, 0x11, 0x00


	//----- nvinfo : EIATTR_KPARAM_INFO
	.align		4
.L_25:
        /*0098*/ 	.byte	0x04, 0x17
        /*009a*/ 	.short	(.L_27 - .L_26)
.L_26:
        /*009c*/ 	.word	0x00000000
        /*00a0*/ 	.short	0x0004
        /*00a2*/ 	.short	0x001c
        /*00a4*/ 	.byte	0x00, 0xf0, 0x11, 0x00


	//----- nvinfo : EIATTR_KPARAM_INFO
	.align		4
.L_27:
        /*00a8*/ 	.byte	0x04, 0x17
        /*00aa*/ 	.short	(.L_29 - .L_28)
.L_28:
        /*00ac*/ 	.word	0x00000000
        /*00b0*/ 	.short	0x0003
        /*00b2*/ 	.short	0x0018
        /*00b4*/ 	.byte	0x00, 0xf0, 0x11, 0x00


	//----- nvinfo : EIATTR_KPARAM_INFO
	.align		4
.L_29:
        /*00b8*/ 	.byte	0x04, 0x17
        /*00ba*/ 	.short	(.L_31 - .L_30)
.L_30:
        /*00bc*/ 	.word	0x00000000
        /*00c0*/ 	.short	0x0002
        /*00c2*/ 	.short	0x0010
        /*00c4*/ 	.byte	0x00, 0xf4, 0x21, 0x00


	//----- nvinfo : EIATTR_KPARAM_INFO
	.align		4
.L_31:
        /*00c8*/ 	.byte	0x04, 0x17
        /*00ca*/ 	.short	(.L_33 - .L_32)
.L_32:
        /*00cc*/ 	.word	0x00000000
        /*00d0*/ 	.short	0x0001
        /*00d2*/ 	.short	0x0008
        /*00d4*/ 	.byte	0x00, 0xf4, 0x21, 0x00


	//----- nvinfo : EIATTR_KPARAM_INFO
	.align		4
.L_33:
        /*00d8*/ 	.byte	0x04, 0x17
        /*00da*/ 	.short	(.L_35 - .L_34)
.L_34:
        /*00dc*/ 	.word	0x00000000
        /*00e0*/ 	.short	0x0000
        /*00e2*/ 	.short	0x0000
        /*00e4*/ 	.byte	0x00, 0xf4, 0x21, 0x00


	//----- nvinfo : EIATTR_SPARSE_MMA_MASK
	.align		4
.L_35:
        /*00e8*/ 	.byte	0x03, 0x50
        /*00ea*/ 	.short	0x0000


	//----- nvinfo : EIATTR_MAXREG_COUNT
	.align		4
        /*00ec*/ 	.byte	0x03, 0x1b
        /*00ee*/ 	.short	0x0080


	//----- nvinfo : EIATTR_NUM_BARRIERS
	.align		4
        /*00f0*/ 	.byte	0x02, 0x4c
        /*00f2*/ 	.byte	0x01
	.zero		1


	//----- nvinfo : EIATTR_VRC_CTA_INIT_COUNT
	.align		4
        /*00f4*/ 	.byte	0x02, 0x4a
	.zero		1
	.zero		1


	//----- nvinfo : EIATTR_EXIT_INSTR_OFFSETS
	.align		4
        /*00f8*/ 	.byte	0x04, 0x1c
        /*00fa*/ 	.short	(.L_37 - .L_36)


	//   ....[0]....
.L_36:
        /*00fc*/ 	.word	0x000027c0


	//   ....[1]....
        /*0100*/ 	.word	0x000027f0


	//----- nvinfo : EIATTR_REQNTID
	.align		4
.L_37:
        /*0104*/ 	.byte	0x04, 0x10
        /*0106*/ 	.short	(.L_39 - .L_38)
.L_38:
        /*0108*/ 	.word	0x00000200
        /*010c*/ 	.word	0x00000001
        /*0110*/ 	.word	0x00000001


	//----- nvinfo : EIATTR_CBANK_PARAM_SIZE
	.align		4
.L_39:
        /*0114*/ 	.byte	0x03, 0x19
        /*0116*/ 	.short	0x0050


	//----- nvinfo : EIATTR_PARAM_CBANK
	.align		4
        /*0118*/ 	.byte	0x04, 0x0a
        /*011a*/ 	.short	(.L_41 - .L_40)
	.align		4
.L_40:
        /*011c*/ 	.word	index@(.nv.constant0.matmul_kernel)
        /*0120*/ 	.short	0x0380
        /*0122*/ 	.short	0x0050


	//----- nvinfo : EIATTR_SW_WAR
	.align		4
.L_41:
        /*0124*/ 	.byte	0x04, 0x36
        /*0126*/ 	.short	(.L_43 - .L_42)
.L_42:
        /*0128*/ 	.word	0x00000008
.L_43:


//--------------------- .nv.compat                --------------------------
	.section	.nv.compat,"",@"SHT_CUDA_COMPAT_INFO"
	.align	4
        /*0000*/ 	.byte	0x02, 0x02, 0x01, 0x00, 0x02, 0x05, 0x05, 0x00, 0x02, 0x03, 0x00, 0x00, 0x02, 0x06, 0x01, 0x00


//--------------------- .nv.callgraph             --------------------------
	.section	.nv.callgraph,"",@"SHT_CUDA_CALLGRAPH"
	.align	4
	.sectionentsize	8
	.align		4
        /*0000*/ 	.word	0x00000000
	.align		4
        /*0004*/ 	.word	0xffffffff
	.align		4
        /*0008*/ 	.word	0x00000000
	.align		4
        /*000c*/ 	.word	0xfffffffe
	.align		4
        /*0010*/ 	.word	0x00000000
	.align		4
        /*0014*/ 	.word	0xfffffffd
	.align		4
        /*0018*/ 	.word	0x00000000
	.align		4
        /*001c*/ 	.word	0xfffffffc


//--------------------- .text.matmul_kernel       --------------------------
	.section	.text.matmul_kernel,"ax",@progbits
	.align	128
        .global         matmul_kernel
        .type           matmul_kernel,@function
        .size           matmul_kernel,(.L_x_4 - matmul_kernel)
        .other          matmul_kernel,@"STO_CUDA_ENTRY STV_DEFAULT"
matmul_kernel:
.text.matmul_kernel:
[----:B------:R-:W0:Y:S08]  /*0000*/  LDC R1, c[0x0][0x37c] ;  /* 0x0000df00ff017b82 */ /* 0x000e300000000800 */
[----:B------:R-:W1:Y:S01]  /*0010*/  LDC.64 R10, c[0x0][0x398] ;  /* 0x0000e600ff0a7b82 */ /* 0x000e620000000a00 */
[----:B------:R-:W2:Y:S01]  /*0020*/  S2R R5, SR_CTAID.X ;  /* 0x0000000000057919 */ /* 0x000ea20000002500 */
[----:B------:R-:W3:Y:S01]  /*0030*/  LDCU UR4, c[0x0][0x3a0] ;  /* 0x00007400ff0477ac */ /* 0x000ee20008000800 */
[----:B------:R-:W-:Y:S01]  /*0040*/  UMOV UR5, 0x400 ;  /* 0x0000040000057882 */ /* 0x000fe20000000000 */
[----:B------:R-:W4:Y:S04]  /*0050*/  LDCU.64 UR8, c[0x0][0x358] ;  /* 0x00006b00ff0877ac */ /* 0x000f280008000a00 */
[----:B------:R-:W5:Y:S01]  /*0060*/  S2UR UR6, SR_CgaCtaId ;  /* 0x00000000000679c3 */ /* 0x000f620000008800 */
[----:B------:R-:W0:Y:S01]  /*0070*/  LDCU UR7, c[0x0][0x3a0] ;  /* 0x00007400ff0777ac */ /* 0x000e220008000800 */
[----:B---3--:R-:W-:Y:S01]  /*0080*/  UIADD3 UR4, UPT, UPT, UR4, 0x3f, URZ ;  /* 0x0000003f04047890 */ /* 0x008fe2000fffe0ff */
[----:B-1----:R-:W-:-:S03]  /*0090*/  VIADD R0, R11, 0x3f ;  /* 0x0000003f0b007836 */ /* 0x002fc60000000000 */
[----:B------:R-:W-:Y:S02]  /*00a0*/  UISETP.GT.AND UP0, UPT, UR4, 0x3f, UPT ;  /* 0x0000003f0400788c */ /* 0x000fe4000bf04270 */
[----:B------:R-:W-:Y:S01]  /*00b0*/  SHF.R.S32.HI R3, RZ, 0x1f, R0 ;  /* 0x0000001fff037819 */ /* 0x000fe20000011400 */
[----:B-----5:R-:W-:-:S03]  /*00c0*/  ULEA UR5, UR6, UR5, 0x18 ;  /* 0x0000000506057291 */ /* 0x020fc6000f8ec0ff */
[----:B------:R-:W-:Y:S02]  /*00d0*/  LEA.HI R3, R3, R0, RZ, 0x6 ;  /* 0x0000000003037211 */ /* 0x000fe400078f30ff */
[----:B--2---:R-:W-:Y:S02]  /*00e0*/  IABS R8, R5 ;  /* 0x0000000500087213 */ /* 0x004fe40000000000 */
[----:B------:R-:W-:-:S05]  /*00f0*/  SHF.R.S32.HI R3, RZ, 0x6, R3 ;  /* 0x00000006ff037819 */ /* 0x000fca0000011403 */
[----:B------:R-:W-:-:S05]  /*0100*/  IMAD.SHL.U32 R4, R3, 0x8, RZ ;  /* 0x0000000803047824 */ /* 0x000fca00078e00ff */
[-C--:B------:R-:W-:Y:S02]  /*0110*/  IABS R7, R4.reuse ;  /* 0x0000000400077213 */ /* 0x080fe40000000000 */
[----:B------:R-:W-:Y:S02]  /*0120*/  IABS R12, R4 ;  /* 0x00000004000c7213 */ /* 0x000fe40000000000 */
[----:B------:R-:W1:Y:S08]  /*0130*/  I2F.RP R0, R7 ;  /* 0x0000000700007306 */ /* 0x000e700000209400 */
[----:B-1----:R-:W1:Y:S02]  /*0140*/  MUFU.RCP R0, R0 ;  /* 0x0000000000007308 */ /* 0x002e640000001000 */
[----:B-1----:R-:W-:-:S02]  /*0150*/  VIADD R2, R0, 0xffffffe ;  /* 0x0ffffffe00027836 */ /* 0x002fc40000000000 */
[----:B------:R-:W-:-:S04]  /*0160*/  IMAD.MOV R0, RZ, RZ, -R12 ;  /* 0x000000ffff007224 */ /* 0x000fc800078e0a0c */
[----:B------:R1:W2:Y:S02]  /*0170*/  F2I.FTZ.U32.TRUNC.NTZ R3, R2 ;  /* 0x0000000200037305 */ /* 0x0002a4000021f000 */
[----:B-1----:R-:W-:Y:S02]  /*0180*/  IMAD.MOV.U32 R2, RZ, RZ, RZ ;  /* 0x000000ffff027224 */ /* 0x002fe400078e00ff */
[----:B--2---:R-:W-:-:S04]  /*0190*/  IMAD.MOV R6, RZ, RZ, -R3 ;  /* 0x000000ffff067224 */ /* 0x004fc800078e0a03 */
[----:B------:R-:W-:Y:S02]  /*01a0*/  IMAD R9, R6, R7, RZ ;  /* 0x0000000706097224 */ /* 0x000fe400078e02ff */
[----:B------:R-:W-:Y:S02]  /*01b0*/  IMAD.MOV.U32 R6, RZ, RZ, R8 ;  /* 0x000000ffff067224 */ /* 0x000fe400078e0008 */
[----:B------:R-:W-:-:S06]  /*01c0*/  IMAD.HI.U32 R3, R3, R9, R2 ;  /* 0x0000000903037227 */ /* 0x000fcc00078e0002 */
[----:B------:R-:W-:-:S04]  /*01d0*/  IMAD.HI.U32 R3, R3, R6, RZ ;  /* 0x0000000603037227 */ /* 0x000fc800078e00ff */
[----:B------:R-:W-:-:S05]  /*01e0*/  IMAD R0, R3, R0, R6 ;  /* 0x0000000003007224 */ /* 0x000fca00078e0206 */
[----:B------:R-:W-:-:S13]  /*01f0*/  ISETP.GT.U32.AND P1, PT, R7, R0, PT ;  /* 0x000000000700720c */ /* 0x000fda0003f24070 */
[----:B------:R-:W-:Y:S02]  /*0200*/  @!P1 IMAD.IADD R0, R0, 0x1, -R7 ;  /* 0x0000000100009824 */ /* 0x000fe400078e0a07 */
[----:B------:R-:W-:Y:S01]  /*0210*/  @!P1 VIADD R3, R3, 0x1 ;  /* 0x0000000103039836 */ /* 0x000fe20000000000 */
[----:B------:R-:W-:Y:S02]  /*0220*/  ISETP.NE.AND P1, PT, R4, RZ, PT ;  /* 0x000000ff0400720c */ /* 0x000fe40003f25270 */
[----:B------:R-:W-:Y:S02]  /*0230*/  ISETP.GE.U32.AND P0, PT, R0, R7, PT ;  /* 0x000000070000720c */ /* 0x000fe40003f06070 */
[----:B------:R-:W-:-:S04]  /*0240*/  LOP3.LUT R0, R5, R4, RZ, 0x3c, !PT ;  /* 0x0000000405007212 */ /* 0x000fc800078e3cff */
[----:B------:R-:W-:Y:S01]  /*0250*/  ISETP.GE.AND P2, PT, R0, RZ, PT ;  /* 0x000000ff0000720c */ /* 0x000fe20003f46270 */
[----:B------:R-:W-:-:S06]  /*0260*/  VIADD R0, R10, 0x7f ;  /* 0x0000007f0a007836 */ /* 0x000fcc0000000000 */
[----:B------:R-:W-:-:S04]  /*0270*/  @P0 VIADD R3, R3, 0x1 ;  /* 0x0000000103030836 */ /* 0x000fc80000000000 */
[----:B------:R-:W-:Y:S01]  /*0280*/  IMAD.MOV.U32 R2, RZ, RZ, R3 ;  /* 0x000000ffff027224 */ /* 0x000fe200078e0003 */
[----:B------:R-:W-:-:S03]  /*0290*/  SHF.R.S32.HI R3, RZ, 0x1f, R0 ;  /* 0x0000001fff037819 */ /* 0x000fc60000011400 */
[----:B------:R-:W-:Y:S01]  /*02a0*/  @!P2 IMAD.MOV R2, RZ, RZ, -R2 ;  /* 0x000000ffff02a224 */ /* 0x000fe200078e0a02 */
[----:B------:R-:W-:Y:S02]  /*02b0*/  @!P1 LOP3.LUT R2, RZ, R4, RZ, 0x33, !PT ;  /* 0x00000004ff029212 */ /* 0x000fe400078e33ff */
[----:B------:R-:W-:-:S03]  /*02c0*/  LEA.HI R3, R3, R0, RZ, 0x7 ;  /* 0x0000000003037211 */ /* 0x000fc600078f38ff */
[----:B------:R-:W-:Y:S02]  /*02d0*/  IMAD.SHL.U32 R6, R2, 0x8, RZ ;  /* 0x0000000802067824 */ /* 0x000fe400078e00ff */
[----:B------:R-:W-:-:S03]  /*02e0*/  IMAD.MOV R2, RZ, RZ, -R2 ;  /* 0x000000ffff027224 */ /* 0x000fc600078e0a02 */
[----:B------:R-:W-:Y:S01]  /*02f0*/  LEA.HI.SX32 R3, R3, -R6, 0x19 ;  /* 0x8000000603037211 */ /* 0x000fe200078fcaff */
[----:B------:R-:W-:-:S03]  /*0300*/  IMAD R4, R4, R2, R5 ;  /* 0x0000000204047224 */ /* 0x000fc600078e0205 */
[----:B------:R-:W-:Y:S02]  /*0310*/  VIMNMX R13, PT, PT, R3, 0x8, PT ;  /* 0x00000008030d7848 */ /* 0x000fe40003fe0100 */
[----:B------:R-:W-:Y:S02]  /*0320*/  IABS R9, R4 ;  /* 0x0000000400097213 */ /* 0x000fe40000000000 */
[----:B------:R-:W-:-:S04]  /*0330*/  IABS R7, R13 ;  /* 0x0000000d00077213 */ /* 0x000fc80000000000 */
[----:B------:R-:W1:Y:S08]  /*0340*/  I2F.RP R0, R7 ;  /* 0x0000000700007306 */ /* 0x000e700000209400 */
[----:B-1----:R-:W1:Y:S02]  /*0350*/  MUFU.RCP R0, R0 ;  /* 0x0000000000007308 */ /* 0x002e640000001000 */
[----:B-1----:R-:W-:-:S06]  /*0360*/  VIADD R3, R0, 0xffffffe ;  /* 0x0ffffffe00037836 */ /* 0x002fcc0000000000 */
[----:B------:R-:W1:Y:S02]  /*0370*/  F2I.FTZ.U32.TRUNC.NTZ R3, R3 ;  /* 0x0000000300037305 */ /* 0x000e64000021f000 */
[----:B-1----:R-:W-:-:S04]  /*0380*/  IMAD.MOV R8, RZ, RZ, -R3 ;  /* 0x000000ffff087224 */ /* 0x002fc800078e0a03 */
[----:B------:R-:W-:Y:S01]  /*0390*/  IMAD.MOV.U32 R2, RZ, RZ, R8 ;  /* 0x000000ffff027224 */ /* 0x000fe200078e0008 */
[----:B------:R-:W-:-:S03]  /*03a0*/  IABS R8, R13 ;  /* 0x0000000d00087213 */ /* 0x000fc60000000000 */
[----:B------:R-:W-:Y:S02]  /*03b0*/  IMAD R5, R2, R7, RZ ;  /* 0x0000000702057224 */ /* 0x000fe400078e02ff */
[----:B------:R-:W-:Y:S02]  /*03c0*/  IMAD.MOV.U32 R2, RZ, RZ, RZ ;  /* 0x000000ffff027224 */ /* 0x000fe400078e00ff */
[----:B------:R-:W-:Y:S02]  /*03d0*/  IMAD.MOV R0, RZ, RZ, -R8 ;  /* 0x000000ffff007224 */ /* 0x000fe400078e0a08 */
[----:B------:R-:W-:Y:S01]  /*03e0*/  IMAD.HI.U32 R2, R3, R5, R2 ;  /* 0x0000000503027227 */ /* 0x000fe200078e0002 */
[----:B------:R-:W-:-:S04]  /*03f0*/  LOP3.LUT R3, R4, R13, RZ, 0x3c, !PT ;  /* 0x0000000d04037212 */ /* 0x000fc800078e3cff */
[----:B------:R-:W-:Y:S01]  /*0400*/  ISETP.GE.AND P2, PT, R3, RZ, PT ;  /* 0x000000ff0300720c */ /* 0x000fe20003f46270 */
[----:B------:R-:W-:-:S04]  /*0410*/  IMAD.HI.U32 R2, R2, R9, RZ ;  /* 0x0000000902027227 */ /* 0x000fc800078e00ff */
[----:B------:R-:W-:-:S05]  /*0420*/  IMAD R0, R2, R0, R9 ;  /* 0x0000000002007224 */ /* 0x000fca00078e0209 */
[----:B------:R-:W-:-:S13]  /*0430*/  ISETP.GT.U32.AND P1, PT, R7, R0, PT ;  /* 0x000000000700720c */ /* 0x000fda0003f24070 */
[----:B------:R-:W-:Y:S02]  /*0440*/  @!P1 IMAD.IADD R0, R0, 0x1, -R7 ;  /* 0x0000000100009824 */ /* 0x000fe400078e0a07 */
[----:B------:R-:W-:Y:S01]  /*0450*/  @!P1 VIADD R2, R2, 0x1 ;  /* 0x0000000102029836 */ /* 0x000fe20000000000 */
[----:B------:R-:W-:Y:S02]  /*0460*/  ISETP.NE.AND P1, PT, R13, RZ, PT ;  /* 0x000000ff0d00720c */ /* 0x000fe40003f25270 */
[----:B------:R-:W-:Y:S02]  /*0470*/  ISETP.GE.U32.AND P0, PT, R0, R7, PT ;  /* 0x000000070000720c */ /* 0x000fe40003f06070 */
[----:B------:R-:W1:Y:S11]  /*0480*/  S2R R0, SR_TID.X ;  /* 0x0000000000007919 */ /* 0x000e760000002100 */
[----:B------:R-:W-:-:S04]  /*0490*/  @P0 VIADD R2, R2, 0x1 ;  /* 0x0000000102020836 */ /* 0x000fc80000000000 */
[----:B------:R-:W-:-:S04]  /*04a0*/  IMAD.MOV.U32 R3, RZ, RZ, R2 ;  /* 0x000000ffff037224 */ /* 0x000fc800078e0002 */
[----:B------:R-:W-:Y:S01]  /*04b0*/  @!P2 IMAD.MOV R3, RZ, RZ, -R3 ;  /* 0x000000ffff03a224 */ /* 0x000fe200078e0a03 */
[----:B------:R-:W-:-:S05]  /*04c0*/  @!P1 LOP3.LUT R3, RZ, R13, RZ, 0x33, !PT ;  /* 0x0000000dff039212 */ /* 0x000fca00078e33ff */
[----:B------:R-:W-:Y:S02]  /*04d0*/  IMAD.MOV R2, RZ, RZ, -R3 ;  /* 0x000000ffff027224 */ /* 0x000fe400078e0a03 */
[----:B------:R-:W-:Y:S02]  /*04e0*/  IMAD.SHL.U32 R3, R3, 0x40, RZ ;  /* 0x0000004003037824 */ /* 0x000fe400078e00ff */
[----:B------:R-:W-:Y:S01]  /*04f0*/  IMAD R2, R13, R2, R4 ;  /* 0x000000020d027224 */ /* 0x000fe200078e0204 */
[----:B-1----:R-:W-:-:S03]  /*0500*/  SHF.R.U32.HI R100, RZ, 0x7, R0 ;  /* 0x00000007ff647819 */ /* 0x002fc60000011600 */
[----:B------:R-:W-:Y:S01]  /*0510*/  IMAD.IADD R2, R6, 0x1, R2 ;  /* 0x0000000106027824 */ /* 0x000fe200078e0202 */
[----:B------:R-:W-:Y:S02]  /*0520*/  LOP3.LUT R5, R0, 0x7f, RZ, 0xc0, !PT ;  /* 0x0000007f00057812 */ /* 0x000fe400078ec0ff */
[----:B------:R-:W-:-:S03]  /*0530*/  SGXT.U32 R100, R100, 0x2 ;  /* 0x000000026464781a */ /* 0x000fc60000000000 */
[----:B------:R-:W-:Y:S01]  /*0540*/  IMAD R2, R2, 0x80, R5 ;  /* 0x0000008002027824 */ /* 0x000fe200078e0205 */
[C---:B------:R-:W-:Y:S02]  /*0550*/  LOP3.LUT R98, R100.reuse, 0x4, RZ, 0xfc, !PT ;  /* 0x0000000464627812 */ /* 0x040fe400078efcff */
[C---:B------:R-:W-:Y:S02]  /*0560*/  LOP3.LUT R97, R100.reuse, 0x8, RZ, 0xfc, !PT ;  /* 0x0000000864617812 */ /* 0x040fe400078efcff */
[C---:B------:R-:W-:Y:S02]  /*0570*/  LOP3.LUT R96, R100.reuse, 0xc, RZ, 0xfc, !PT ;  /* 0x0000000c64607812 */ /* 0x040fe400078efcff */
[C---:B------:R-:W-:Y:S02]  /*0580*/  LOP3.LUT R95, R100.reuse, 0x10, RZ, 0xfc, !PT ;  /* 0x00000010645f7812 */ /* 0x040fe400078efcff */
[C---:B------:R-:W-:Y:S02]  /*0590*/  LOP3.LUT R94, R100.reuse, 0x14, RZ, 0xfc, !PT ;  /* 0x00000014645e7812 */ /* 0x040fe400078efcff */
[----:B------:R-:W-:-:S02]  /*05a0*/  LOP3.LUT R93, R100, 0x18, RZ, 0xfc, !PT ;  /* 0x00000018645d7812 */ /* 0x000fc400078efcff */
        /* <DEDUP_REMOVED lines=8> */
[----:B------:R-:W-:Y:S01]  /*0630*/  LOP3.LUT R84, R100, 0x3c, RZ, 0xfc, !PT ;  /* 0x0000003c64547812 */ /* 0x000fe200078efcff */
[----:B0---4-:R-:W-:Y:S06]  /*0640*/  BRA.U UP0, `(.L_x_0) ;  /* 0x0000000100207547 */ /* 0x011fec000b800000 */
[C---:B------:R-:W-:Y:S01]  /*0650*/  IMAD.SHL.U32 R5, R0.reuse, 0x20, RZ ;  /* 0x0000002000057824 */ /* 0x040fe200078e00ff */
[----:B------:R-:W-:Y:S01]  /*0660*/  CS2R R36, SRZ ;  /* 0x0000000000247805 */ /* 0x000fe2000001ff00 */
[----:B------:R-:W-:Y:S01]  /*0670*/  IMAD.SHL.U32 R4, R0, 0x2, RZ ;  /* 0x0000000200047824 */ /* 0x000fe200078e00ff */
[----:B------:R-:W-:Y:S02]  /*0680*/  CS2R R48, SRZ ;  /* 0x0000000000307805 */ /* 0x000fe4000001ff00 */
[----:B------:R-:W-:Y:S02]  /*0690*/  CS2R R38, SRZ ;  /* 0x0000000000267805 */ /* 0x000fe4000001ff00 */
[----:B------:R-:W-:Y:S02]  /*06a0*/  CS2R R50, SRZ ;  /* 0x0000000000327805 */ /* 0x000fe4000001ff00 */
[----:B------:R-:W-:Y:S01]  /*06b0*/  LOP3.LUT R5, R5, 0xc00, RZ, 0xc0, !PT ;  /* 0x00000c0005057812 */ /* 0x000fe200078ec0ff */
[----:B------:R-:W-:Y:S06]  /*06c0*/  BRA `(.L_x_1) ;  /* 0x0000001400f07947 */ /* 0x000fec0003800000 */
.L_x_0:
[----:B------:R-:W-:Y:S01]  /*06d0*/  IABS R25, R10 ;  /* 0x0000000a00197213 */ /* 0x000fe20000000000 */
[----:B------:R-:W0:Y:S01]  /*06e0*/  LDCU UR6, c[0x0][0x3b0] ;  /* 0x00007600ff0677ac */ /* 0x000e220008000800 */
[----:B------:R-:W-:Y:S01]  /*06f0*/  IABS R22, R11 ;  /* 0x0000000b00167213 */ /* 0x000fe20000000000 */
[----:B------:R-:W1:Y:S01]  /*0700*/  LDC R82, c[0x0][0x3ac] ;  /* 0x0000eb00ff527b82 */ /* 0x000e620000000800 */
[----:B------:R-:W2:Y:S01]  /*0710*/  I2F.RP R9, R25 ;  /* 0x0000001900097306 */ /* 0x000ea20000209400 */
[----:B------:R-:W-:Y:S01]  /*0720*/  IABS R18, R2 ;  /* 0x0000000200127213 */ /* 0x000fe20000000000 */
[----:B------:R-:W3:Y:S01]  /*0730*/  LDCU.128 UR12, c[0x0][0x380] ;  /* 0x00007000ff0c77ac */ /* 0x000ee20008000c00 */
[----:B------:R-:W-:Y:S02]  /*0740*/  SHF.R.U32.HI R4, RZ, 0x6, R0 ;  /* 0x00000006ff047819 */ /* 0x000fe40000011600 */
[----:B------:R-:W-:Y:S02]  /*0750*/  CS2R R64, SRZ ;  /* 0x0000000000407805 */ /* 0x000fe4000001ff00 */
[----:B------:R-:W-:Y:S01]  /*0760*/  ISETP.GE.AND P5, PT, R2, RZ, PT ;  /* 0x000000ff0200720c */ /* 0x000fe20003fa6270 */
[----:B------:R-:W4:Y:S01]  /*0770*/  LDCU UR10, c[0x0][0x3a4] ;  /* 0x00007480ff0a77ac */ /* 0x000f220008000800 */
[----:B------:R-:W-:Y:S01]  /*0780*/  SGXT.U32 R4, R4, 0x3 ;  /* 0x000000030404781a */ /* 0x000fe20000000000 */
[----:B------:R-:W5:Y:S01]  /*0790*/  I2F.RP R8, R22 ;  /* 0x0000001600087306 */ /* 0x000f620000209400 */
[----:B------:R-:W-:-:S02]  /*07a0*/  ISETP.NE.AND P2, PT, R10, RZ, PT ;  /* 0x000000ff0a00720c */ /* 0x000fc40003f45270 */
[----:B------:R-:W-:Y:S02]  /*07b0*/  CS2R R66, SRZ ;  /* 0x0000000000427805 */ /* 0x000fe4000001ff00 */
[----:B------:R-:W-:Y:S01]  /*07c0*/  LOP3.LUT R16, R3, R4, RZ, 0xfc, !PT ;  /* 0x0000000403107212 */ /* 0x000fe200078efcff */
[----:B------:R-:W-:Y:S01]  /*07d0*/  IMAD.MOV.U32 R4, RZ, RZ, RZ ;  /* 0x000000ffff047224 */ /* 0x000fe200078e00ff */
[----:B------:R-:W-:Y:S02]  /*07e0*/  LOP3.LUT R76, R0, 0x7, RZ, 0xc0, !PT ;  /* 0x00000007004c7812 */ /* 0x000fe400078ec0ff */
[----:B------:R-:W-:Y:S02]  /*07f0*/  CS2R R36, SRZ ;  /* 0x0000000000247805 */ /* 0x000fe4000001ff00 */
[C---:B------:R-:W-:Y:S01]  /*0800*/  LOP3.LUT R24, R16.reuse, 0x30, RZ, 0xfc, !PT ;  /* 0x0000003010187812 */ /* 0x040fe200078efcff */
[----:B--2---:R-:W2:Y:S01]  /*0810*/  MUFU.RCP R9, R9 ;  /* 0x0000000900097308 */ /* 0x004ea20000001000 */
[----:B------:R-:W-:Y:S01]  /*0820*/  LOP3.LUT R26, R16, 0x28, RZ, 0xfc, !PT ;  /* 0x00000028101a7812 */ /* 0x000fe200078efcff */
[----:B------:R-:W-:Y:S01]  /*0830*/  IMAD R20, R76, 0x110, RZ ;  /* 0x000001104c147824 */ /* 0x000fe200078e02ff */
[----:B------:R-:W-:-:S02]  /*0840*/  LOP3.LUT R27, R16, 0x20, RZ, 0xfc, !PT ;  /* 0x00000020101b7812 */ /* 0x000fc400078efcff */
[----:B------:R-:W-:Y:S02]  /*0850*/  CS2R R38, SRZ ;  /* 0x0000000000267805 */ /* 0x000fe4000001ff00 */
[----:B------:R-:W-:Y:S02]  /*0860*/  IABS R15, R26 ;  /* 0x0000001a000f7213 */ /* 0x000fe40000000000 */
[----:B------:R-:W-:Y:S02]  /*0870*/  CS2R R48, SRZ ;  /* 0x0000000000307805 */ /* 0x000fe4000001ff00 */
[C---:B------:R-:W-:Y:S01]  /*0880*/  LOP3.LUT R28, R16.reuse, 0x18, RZ, 0xfc, !PT ;  /* 0x00000018101c7812 */ /* 0x040fe200078efcff */
[----:B-----5:R-:W5:Y:S01]  /*0890*/  MUFU.RCP R8, R8 ;  /* 0x0000000800087308 */ /* 0x020f620000001000 */
[----:B------:R-:W-:Y:S02]  /*08a0*/  LOP3.LUT R29, R16, 0x10, RZ, 0xfc, !PT ;  /* 0x00000010101d7812 */ /* 0x000fe400078efcff */
[----:B------:R-:W-:-:S02]  /*08b0*/  CS2R R50, SRZ ;  /* 0x0000000000327805 */ /* 0x000fc4000001ff00 */
[----:B------:R-:W-:Y:S02]  /*08c0*/  IABS R17, R28 ;  /* 0x0000001c00117213 */ /* 0x000fe40000000000 */
[----:B------:R-:W-:Y:S02]  /*08d0*/  CS2R R56, SRZ ;  /* 0x0000000000387805 */ /* 0x000fe4000001ff00 */
[----:B------:R-:W-:Y:S02]  /*08e0*/  IABS R19, R29 ;  /* 0x0000001d00137213 */ /* 0x000fe40000000000 */
[----:B------:R-:W-:Y:S02]  /*08f0*/  CS2R R58, SRZ ;  /* 0x00000000003a7805 */ /* 0x000fe4000001ff00 */
[----:B------:R-:W-:Y:S01]  /*0900*/  IABS R23, R16 ;  /* 0x0000001000177213 */ /* 0x000fe20000000000 */
[----:B--2---:R-:W-:Y:S01]  /*0910*/  VIADD R6, R9, 0xffffffe ;  /* 0x0ffffffe09067836 */ /* 0x004fe20000000000 */
[----:B------:R-:W-:-:S02]  /*0920*/  ISETP.GE.AND P0, PT, R16, RZ, PT ;  /* 0x000000ff1000720c */ /* 0x000fc40003f06270 */
[----:B------:R-:W-:Y:S01]  /*0930*/  LOP3.LUT R83, R0, 0x3f, RZ, 0xc0, !PT ;  /* 0x0000003f00537812 */ /* 0x000fe200078ec0ff */
[----:B------:R2:W0:Y:S01]  /*0940*/  F2I.FTZ.U32.TRUNC.NTZ R7, R6 ;  /* 0x0000000600077305 */ /* 0x000422000021f000 */
[----:B-----5:R-:W-:Y:S01]  /*0950*/  VIADD R5, R8, 0xffffffe ;  /* 0x0ffffffe08057836 */ /* 0x020fe20000000000 */
[----:B------:R-:W-:Y:S01]  /*0960*/  LOP3.LUT R8, R16, 0x38, RZ, 0xfc, !PT ;  /* 0x0000003810087812 */ /* 0x000fe200078efcff */
[----:B--2---:R-:W-:-:S05]  /*0970*/  IMAD.MOV.U32 R6, RZ, RZ, RZ ;  /* 0x000000ffff067224 */ /* 0x004fca00078e00ff */
[----:B------:R-:W2:Y:S01]  /*0980*/  F2I.FTZ.U32.TRUNC.NTZ R5, R5 ;  /* 0x0000000500057305 */ /* 0x000ea2000021f000 */
[----:B0-----:R-:W-:-:S04]  /*0990*/  IMAD.MOV R12, RZ, RZ, -R7 ;  /* 0x000000ffff0c7224 */ /* 0x001fc800078e0a07 */
[----:B------:R-:W-:-:S04]  /*09a0*/  IMAD R13, R12, R25, RZ ;  /* 0x000000190c0d7224 */ /* 0x000fc800078e02ff */
[----:B------:R-:W-:Y:S01]  /*09b0*/  IMAD.HI.U32 R6, R7, R13, R6 ;  /* 0x0000000d07067227 */ /* 0x000fe200078e0006 */
[----:B------:R-:W-:-:S03]  /*09c0*/  IABS R13, R24 ;  /* 0x00000018000d7213 */ /* 0x000fc60000000000 */
[----:B--2---:R-:W-:Y:S02]  /*09d0*/  IMAD.MOV R9, RZ, RZ, -R5 ;  /* 0x000000ffff097224 */ /* 0x004fe400078e0a05 */
[----:B------:R-:W-:-:S04]  /*09e0*/  IMAD.HI.U32 R6, R6, R18, RZ ;  /* 0x0000001206067227 */ /* 0x000fc800078e00ff */
[----:B------:R-:W-:Y:S02]  /*09f0*/  IMAD.MOV R12, RZ, RZ, -R6 ;  /* 0x000000ffff0c7224 */ /* 0x000fe400078e0a06 */
[----:B------:R-:W-:Y:S02]  /*0a00*/  IMAD R9, R9, R22, RZ ;  /* 0x0000001609097224 */ /* 0x000fe400078e02ff */
[----:B------:R-:W-:Y:S02]  /*0a10*/  IMAD R18, R25, R12, R18 ;  /* 0x0000000c19127224 */ /* 0x000fe400078e0212 */
[----:B------:R-:W-:Y:S01]  /*0a20*/  IMAD.HI.U32 R4, R5, R9, R4 ;  /* 0x0000000905047227 */ /* 0x000fe200078e0004 */
[----:B------:R-:W-:Y:S02]  /*0a30*/  IABS R9, R8 ;  /* 0x0000000800097213 */ /* 0x000fe40000000000 */
[----:B------:R-:W-:-:S03]  /*0a40*/  ISETP.GT.U32.AND P1, PT, R25, R18, PT ;  /* 0x000000121900720c */ /* 0x000fc60003f24070 */
[----:B------:R-:W-:-:S04]  /*0a50*/  IMAD.HI.U32 R6, R4, R13, RZ ;  /* 0x0000000d04067227 */ /* 0x000fc800078e00ff */
[----:B------:R-:W-:-:S04]  /*0a60*/  IMAD.HI.U32 R5, R4, R9, RZ ;  /* 0x0000000904057227 */ /* 0x000fc800078e00ff */
[----:B------:R-:W-:-:S04]  /*0a70*/  IMAD.HI.U32 R7, R4, R15, RZ ;  /* 0x0000000f04077227 */ /* 0x000fc800078e00ff */
[----:B------:R-:W-:Y:S02]  /*0a80*/  IMAD.MOV R12, RZ, RZ, -R6 ;  /* 0x000000ffff0c7224 */ /* 0x000fe400078e0a06 */
[----:B------:R-:W-:Y:S02]  /*0a90*/  IMAD.MOV R5, RZ, RZ, -R5 ;  /* 0x000000ffff057224 */ /* 0x000fe400078e0a05 */
[----:B------:R-:W-:Y:S02]  /*0aa0*/  IMAD.MOV R14, RZ, RZ, -R7 ;  /* 0x000000ffff0e7224 */ /* 0x000fe400078e0a07 */
[C---:B------:R-:W-:Y:S01]  /*0ab0*/  IMAD R7, R22.reuse, R12, R13 ;  /* 0x0000000c16077224 */ /* 0x040fe200078e020d */
[----:B------:R-:W-:Y:S01]  /*0ac0*/  IABS R13, R27 ;  /* 0x0000001b000d7213 */ /* 0x000fe20000000000 */
[----:B------:R-:W-:Y:S02]  /*0ad0*/  IMAD R6, R22, R5, R9 ;  /* 0x0000000516067224 */ /* 0x000fe400078e0209 */
[----:B------:R-:W-:Y:S01]  /*0ae0*/  @!P1 IMAD.IADD R18, R18, 0x1, -R25 ;  /* 0x0000000112129824 */ /* 0x000fe200078e0a19 */
[C---:B------:R-:W-:Y:S01]  /*0af0*/  ISETP.GT.U32.AND P1, PT, R22.reuse, R7, PT ;  /* 0x000000071600720c */ /* 0x040fe20003f24070 */
[C---:B------:R-:W-:Y:S01]  /*0b00*/  IMAD R9, R22.reuse, R14, R15 ;  /* 0x0000000e16097224 */ /* 0x040fe200078e020f */
[----:B------:R-:W-:Y:S01]  /*0b10*/  ISETP.GT.U32.AND P3, PT, R22, R6, PT ;  /* 0x000000061600720c */ /* 0x000fe20003f64070 */
[----:B------:R-:W-:Y:S01]  /*0b20*/  IMAD.HI.U32 R5, R4, R13, RZ ;  /* 0x0000000d04057227 */ /* 0x000fe200078e00ff */
[----:B------:R-:W-:-:S02]  /*0b30*/  ISETP.GT.U32.AND P4, PT, R25, R18, PT ;  /* 0x000000121900720c */ /* 0x000fc40003f84070 */
[----:B------:R-:W-:Y:S01]  /*0b40*/  LOP3.LUT R15, R16, 0x8, RZ, 0xfc, !PT ;  /* 0x00000008100f7812 */ /* 0x000fe200078efcff */
[----:B------:R-:W-:-:S03]  /*0b50*/  IMAD.HI.U32 R12, R4, R17, RZ ;  /* 0x00000011040c7227 */ /* 0x000fc600078e00ff */
[----:B------:R-:W-:Y:S01]  /*0b60*/  IABS R21, R15 ;  /* 0x0000000f00157213 */ /* 0x000fe20000000000 */
[----:B------:R-:W-:Y:S02]  /*0b70*/  IMAD.MOV R5, RZ, RZ, -R5 ;  /* 0x000000ffff057224 */ /* 0x000fe400078e0a05 */
[----:B------:R-:W-:Y:S02]  /*0b80*/  IMAD.MOV R14, RZ, RZ, -R12 ;  /* 0x000000ffff0e7224 */ /* 0x000fe400078e0a0c */
[--C-:B------:R-:W-:Y:S02]  /*0b90*/  @!P1 IMAD.IADD R7, R7, 0x1, -R22.reuse ;  /* 0x0000000107079824 */ /* 0x100fe400078e0a16 */
[----:B------:R-:W-:Y:S01]  /*0ba0*/  @!P4 IMAD.IADD R18, R18, 0x1, -R25 ;  /* 0x000000011212c824 */ /* 0x000fe200078e0a19 */
[----:B------:R-:W-:Y:S01]  /*0bb0*/  ISETP.GT.U32.AND P4, PT, R22, R9, PT ;  /* 0x000000091600720c */ /* 0x000fe20003f84070 */
[----:B------:R-:W-:Y:S01]  /*0bc0*/  @!P3 IMAD.IADD R6, R6, 0x1, -R22 ;  /* 0x000000010606b824 */ /* 0x000fe200078e0a16 */
[C---:B------:R-:W-:Y:S01]  /*0bd0*/  ISETP.GT.U32.AND P1, PT, R22.reuse, R7, PT ;  /* 0x000000071600720c */ /* 0x040fe20003f24070 */
[C---:B------:R-:W-:Y:S01]  /*0be0*/  IMAD R12, R22.reuse, R5, R13 ;  /* 0x00000005160c7224 */ /* 0x040fe200078e020d */
[----:B------:R-:W0:Y:S01]  /*0bf0*/  LDC R25, c[0x0][0x3a8] ;  /* 0x0000ea00ff197b82 */ /* 0x000e220000000800 */
[----:B------:R-:W-:-:S02]  /*0c00*/  IMAD R13, R22, R14, R17 ;  /* 0x0000000e160d7224 */ /* 0x000fc400078e0211 */
[----:B------:R-:W-:-:S03]  /*0c10*/  IMAD.HI.U32 R5, R4, R19, RZ ;  /* 0x0000001304057227 */ /* 0x000fc600078e00ff */
[----:B------:R-:W-:Y:S01]  /*0c20*/  ISETP.GT.U32.AND P3, PT, R22, R13, PT ;  /* 0x0000000d1600720c */ /* 0x000fe20003f64070 */
[----:B------:R-:W-:-:S04]  /*0c30*/  IMAD.HI.U32 R14, R4, R21, RZ ;  /* 0x00000015040e7227 */ /* 0x000fc800078e00ff */
[----:B------:R-:W-:Y:S01]  /*0c40*/  @!P5 IMAD.MOV R18, RZ, RZ, -R18 ;  /* 0x000000ffff12d224 */ /* 0x000fe200078e0a12 */
[----:B------:R-:W-:Y:S01]  /*0c50*/  ISETP.GT.U32.AND P5, PT, R22, R6, PT ;  /* 0x000000061600720c */ /* 0x000fe20003fa4070 */
[----:B------:R-:W-:Y:S01]  /*0c60*/  IMAD.HI.U32 R4, R4, R23, RZ ;  /* 0x0000001704047227 */ /* 0x000fe200078e00ff */
[----:B------:R-:W-:Y:S02]  /*0c70*/  @!P2 LOP3.LUT R18, RZ, R10, RZ, 0x33, !PT ;  /* 0x0000000aff12a212 */ /* 0x000fe400078e33ff */
[----:B------:R-:W-:Y:S01]  /*0c80*/  ISETP.GT.U32.AND P2, PT, R22, R12, PT ;  /* 0x0000000c1600720c */ /* 0x000fe20003f44070 */
[----:B------:R-:W-:Y:S02]  /*0c90*/  IMAD.MOV R4, RZ, RZ, -R4 ;  /* 0x000000ffff047224 */ /* 0x000fe400078e0a04 */
[----:B------:R-:W-:Y:S02]  /*0ca0*/  IMAD.MOV R5, RZ, RZ, -R5 ;  /* 0x000000ffff057224 */ /* 0x000fe400078e0a05 */
[----:B------:R-:W-:-:S02]  /*0cb0*/  IMAD.MOV R16, RZ, RZ, -R14 ;  /* 0x000000ffff107224 */ /* 0x000fc400078e0a0e */
[C---:B------:R-:W-:Y:S02]  /*0cc0*/  IMAD R17, R22.reuse, R4, R23 ;  /* 0x0000000416117224 */ /* 0x040fe400078e0217 */
[----:B------:R-:W-:Y:S01]  /*0cd0*/  IMAD R14, R22, R5, R19 ;  /* 0x00000005160e7224 */ /* 0x000fe200078e0213 */
[----:B------:R-:W-:Y:S01]  /*0ce0*/  LOP3.LUT R5, R0, 0x180, RZ, 0xc0, !PT ;  /* 0x0000018000057812 */ /* 0x000fe200078ec0ff */
[C---:B------:R-:W-:Y:S02]  /*0cf0*/  IMAD R16, R22.reuse, R16, R21 ;  /* 0x0000001016107224 */ /* 0x040fe400078e0215 */
[--C-:B------:R-:W-:Y:S01]  /*0d00*/  @!P1 IMAD.IADD R7, R7, 0x1, -R22.reuse ;  /* 0x0000000107079824 */ /* 0x100fe200078e0a16 */
[C---:B------:R-:W-:Y:S01]  /*0d10*/  ISETP.GT.U32.AND P1, PT, R22.reuse, R17, PT ;  /* 0x000000111600720c */ /* 0x040fe20003f24070 */
[--C-:B------:R-:W-:Y:S01]  /*0d20*/  @!P4 IMAD.IADD R9, R9, 0x1, -R22.reuse ;  /* 0x000000010909c824 */ /* 0x100fe200078e0a16 */
[----:B------:R-:W-:Y:S01]  /*0d30*/  ISETP.GT.U32.AND P4, PT, R22, R14, PT ;  /* 0x0000000e1600720c */ /* 0x000fe20003f84070 */
[--C-:B------:R-:W-:Y:S01]  /*0d40*/  @!P5 IMAD.IADD R6, R6, 0x1, -R22.reuse ;  /* 0x000000010606d824 */ /* 0x100fe200078e0a16 */
[----:B------:R-:W-:Y:S01]  /*0d50*/  ISETP.GT.U32.AND P5, PT, R22, R16, PT ;  /* 0x000000101600720c */ /* 0x000fe20003fa4070 */
[--C-:B------:R-:W-:Y:S01]  /*0d60*/  @!P3 IMAD.IADD R13, R13, 0x1, -R22.reuse ;  /* 0x000000010d0db824 */ /* 0x100fe200078e0a16 */
[----:B------:R-:W-:Y:S01]  /*0d70*/  ISETP.GE.AND P3, PT, R24, RZ, PT ;  /* 0x000000ff1800720c */ /* 0x000fe20003f66270 */
[----:B------:R-:W-:Y:S01]  /*0d80*/  @!P2 IMAD.IADD R12, R12, 0x1, -R22 ;  /* 0x000000010c0ca824 */ /* 0x000fe200078e0a16 */
[----:B------:R-:W-:Y:S01]  /*0d90*/  ISETP.GT.U32.AND P6, PT, R22, R9, PT ;  /* 0x000000091600720c */ /* 0x000fe20003fc4070 */
[----:B------:R-:W-:Y:S01]  /*0da0*/  IMAD.SHL.U32 R4, R0, 0x2, RZ ;  /* 0x0000000200047824 */ /* 0x000fe200078e00ff */
[----:B------:R-:W-:Y:S01]  /*0db0*/  ISETP.GE.AND P2, PT, R8, RZ, PT ;  /* 0x000000ff0800720c */ /* 0x000fe20003f46270 */
[----:B------:R-:W-:-:S02]  /*0dc0*/  IMAD.SHL.U32 R8, R0, 0x80, RZ ;  /* 0x0000008000087824 */ /* 0x000fc400078e00ff */
[--C-:B------:R-:W-:Y:S01]  /*0dd0*/  @!P1 IMAD.IADD R17, R17, 0x1, -R22.reuse ;  /* 0x0000000111119824 */ /* 0x100fe200078e0a16 */
[----:B------:R-:W-:Y:S01]  /*0de0*/  LOP3.LUT R10, R4, 0x10, RZ, 0xc0, !PT ;  /* 0x00000010040a7812 */ /* 0x000fe200078ec0ff */
[--C-:B------:R-:W-:Y:S01]  /*0df0*/  @!P4 IMAD.IADD R14, R14, 0x1, -R22.reuse ;  /* 0x000000010e0ec824 */ /* 0x100fe200078e0a16 */
[----:B------:R-:W-:Y:S01]  /*0e00*/  ISETP.GT.U32.AND P4, PT, R22, R12, PT ;  /* 0x0000000c1600720c */ /* 0x000fe20003f84070 */
[--C-:B------:R-:W-:Y:S01]  /*0e10*/  @!P5 IMAD.IADD R16, R16, 0x1, -R22.reuse ;  /* 0x000000011010d824 */ /* 0x100fe200078e0a16 */
[C---:B------:R-:W-:Y:S01]  /*0e20*/  ISETP.GT.U32.AND P5, PT, R22.reuse, R13, PT ;  /* 0x0000000d1600720c */ /* 0x040fe20003fa4070 */
[----:B------:R-:W-:Y:S01]  /*0e30*/  @!P3 IMAD.MOV R7, RZ, RZ, -R7 ;  /* 0x000000ffff07b224 */ /* 0x000fe200078e0a07 */
[C---:B------:R-:W-:Y:S01]  /*0e40*/  ISETP.GT.U32.AND P3, PT, R22.reuse, R17, PT ;  /* 0x000000111600720c */ /* 0x040fe20003f64070 */
[----:B------:R-:W-:Y:S01]  /*0e50*/  @!P6 IMAD.IADD R9, R9, 0x1, -R22 ;  /* 0x000000010909e824 */ /* 0x000fe200078e0a16 */
[C---:B------:R-:W-:Y:S01]  /*0e60*/  ISETP.GT.U32.AND P6, PT, R22.reuse, R14, PT ;  /* 0x0000000e1600720c */ /* 0x040fe20003fc4070 */
[----:B------:R-:W-:Y:S01]  /*0e70*/  @!P2 IMAD.MOV R6, RZ, RZ, -R6 ;  /* 0x000000ffff06a224 */ /* 0x000fe200078e0a06 */
[----:B------:R-:W-:Y:S01]  /*0e80*/  ISETP.GT.U32.AND P1, PT, R22, R16, PT ;  /* 0x000000101600720c */ /* 0x000fe20003f24070 */
[----:B------:R-:W-:Y:S01]  /*0e90*/  IMAD.SHL.U32 R19, R76, 0x10, RZ ;  /* 0x000000104c137824 */ /* 0x000fe200078e00ff */
[----:B------:R-:W-:Y:S01]  /*0ea0*/  ISETP.GE.AND P2, PT, R26, RZ, PT ;  /* 0x000000ff1a00720c */ /* 0x000fe20003f46270 */
[----:B----4-:R-:W-:Y:S01]  /*0eb0*/  IMAD R18, R18, UR10, RZ ;  /* 0x0000000a12127c24 */ /* 0x010fe2000f8e02ff */
[----:B------:R-:W-:Y:S01]  /*0ec0*/  LEA.HI R21, R5, R10, RZ, 0x1e ;  /* 0x0000000a05157211 */ /* 0x000fe200078ff0ff */
[--C-:B------:R-:W-:Y:S01]  /*0ed0*/  @!P4 IMAD.IADD R12, R12, 0x1, -R22.reuse ;  /* 0x000000010c0cc824 */ /* 0x100fe200078e0a16 */
[----:B------:R-:W-:Y:S01]  /*0ee0*/  ISETP.GE.AND P4, PT, R27, RZ, PT ;  /* 0x000000ff1b00720c */ /* 0x000fe20003f86270 */
[--C-:B------:R-:W-:Y:S01]  /*0ef0*/  @!P5 IMAD.IADD R13, R13, 0x1, -R22.reuse ;  /* 0x000000010d0dd824 */ /* 0x100fe200078e0a16 */
[----:B------:R-:W-:Y:S01]  /*0f00*/  ISETP.GE.AND P5, PT, R28, RZ, PT ;  /* 0x000000ff1c00720c */ /* 0x000fe20003fa6270 */
[--C-:B------:R-:W-:Y:S01]  /*0f10*/  @!P3 IMAD.IADD R17, R17, 0x1, -R22.reuse ;  /* 0x000000011111b824 */ /* 0x100fe200078e0a16 */
[----:B------:R-:W-:Y:S01]  /*0f20*/  ISETP.NE.AND P3, PT, R11, RZ, PT ;  /* 0x000000ff0b00720c */ /* 0x000fe20003f65270 */
[--C-:B------:R-:W-:Y:S01]  /*0f30*/  @!P6 IMAD.IADD R14, R14, 0x1, -R22.reuse ;  /* 0x000000010e0ee824 */ /* 0x100fe200078e0a16 */
[----:B------:R-:W-:Y:S01]  /*0f40*/  ISETP.GE.AND P6, PT, R29, RZ, PT ;  /* 0x000000ff1d00720c */ /* 0x000fe20003fc6270 */
[----:B------:R-:W-:Y:S01]  /*0f50*/  @!P1 IMAD.IADD R16, R16, 0x1, -R22 ;  /* 0x0000000110109824 */ /* 0x000fe200078e0a16 */
[----:B------:R-:W-:Y:S01]  /*0f60*/  ISETP.GE.AND P1, PT, R15, RZ, PT ;  /* 0x000000ff0f00720c */ /* 0x000fe20003f26270 */
[----:B------:R-:W-:Y:S01]  /*0f70*/  @!P2 IMAD.MOV R9, RZ, RZ, -R9 ;  /* 0x000000ffff09a224 */ /* 0x000fe200078e0a09 */
[----:B------:R-:W-:Y:S01]  /*0f80*/  LOP3.LUT R11, RZ, R11, RZ, 0x33, !PT ;  /* 0x0000000bff0b7212 */ /* 0x000fe200078e33ff */
[----:B------:R-:W-:Y:S01]  /*0f90*/  @!P0 IMAD.MOV R17, RZ, RZ, -R17 ;  /* 0x000000ffff118224 */ /* 0x000fe200078e0a11 */
[----:B------:R-:W-:Y:S01]  /*0fa0*/  LOP3.LUT R21, R20, R21, RZ, 0x3c, !PT ;  /* 0x0000001514157212 */ /* 0x000fe200078e3cff */
[----:B------:R-:W-:Y:S01]  /*0fb0*/  @!P4 IMAD.MOV R12, RZ, RZ, -R12 ;  /* 0x000000ffff0cc224 */ /* 0x000fe200078e0a0c */
[C---:B------:R-:W-:Y:S01]  /*0fc0*/  SEL R7, R11.reuse, R7, !P3 ;  /* 0x000000070b077207 */ /* 0x040fe20005800000 */
[----:B------:R-:W-:Y:S01]  /*0fd0*/  @!P5 IMAD.MOV R13, RZ, RZ, -R13 ;  /* 0x000000ffff0dd224 */ /* 0x000fe200078e0a0d */
[----:B------:R-:W-:Y:S01]  /*0fe0*/  SEL R6, R11, R6, !P3 ;  /* 0x000000060b067207 */ /* 0x000fe20005800000 */
[----:B0-----:R-:W-:Y:S01]  /*0ff0*/  IMAD.SHL.U32 R10, R25, 0x40, RZ ;  /* 0x00000040190a7824 */ /* 0x001fe200078e00ff */
[----:B------:R-:W-:Y:S01]  /*1000*/  LOP3.LUT R8, R8, 0x800, RZ, 0xc0, !PT ;  /* 0x0000080008087812 */ /* 0x000fe200078ec0ff */
[----:B------:R-:W-:Y:S01]  /*1010*/  IMAD R7, R7, UR6, RZ ;  /* 0x0000000607077c24 */ /* 0x000fe2000f8e02ff */
[C---:B------:R-:W-:Y:S01]  /*1020*/  SEL R9, R11.reuse, R9, !P3 ;  /* 0x000000090b097207 */ /* 0x040fe20005800000 */
[----:B------:R-:W-:Y:S01]  /*1030*/  @!P6 IMAD.MOV R14, RZ, RZ, -R14 ;  /* 0x000000ffff0ee224 */ /* 0x000fe200078e0a0e */
[----:B------:R-:W-:Y:S01]  /*1040*/  SEL R12, R11, R12, !P3 ;  /* 0x0000000c0b0c7207 */ /* 0x000fe20005800000 */
[----:B------:R-:W-:Y:S01]  /*1050*/  @!P1 IMAD.MOV R16, RZ, RZ, -R16 ;  /* 0x000000ffff109224 */ /* 0x000fe200078e0a10 */
[----:B---3--:R-:W-:Y:S01]  /*1060*/  LEA R114, P1, R7, UR14, 0x1 ;  /* 0x0000000e07727c11 */ /* 0x008fe2000f8208ff */
[----:B------:R-:W-:Y:S01]  /*1070*/  IMAD R6, R6, UR6, RZ ;  /* 0x0000000606067c24 */ /* 0x000fe2000f8e02ff */
[----:B------:R-:W-:Y:S01]  /*1080*/  SEL R13, R11, R13, !P3 ;  /* 0x0000000d0b0d7207 */ /* 0x000fe20005800000 */
[----:B------:R-:W-:Y:S01]  /*1090*/  IMAD R9, R9, UR6, RZ ;  /* 0x0000000609097c24 */ /* 0x000fe2000f8e02ff */
[C---:B------:R-:W-:Y:S01]  /*10a0*/  SEL R14, R11.reuse, R14, !P3 ;  /* 0x0000000e0b0e7207 */ /* 0x040fe20005800000 */
[----:B------:R-:W-:Y:S01]  /*10b0*/  IMAD R12, R12, UR6, RZ ;  /* 0x000000060c0c7c24 */ /* 0x000fe2000f8e02ff */
[----:B------:R-:W-:Y:S01]  /*10c0*/  SEL R16, R11, R16, !P3 ;  /* 0x000000100b107207 */ /* 0x000fe20005800000 */
[----:B------:R-:W-:Y:S01]  /*10d0*/  IMAD R13, R13, UR6, RZ ;  /* 0x000000060d0d7c24 */ /* 0x000fe2000f8e02ff */
[----:B------:R-:W-:Y:S01]  /*10e0*/  LEA.HI.X.SX32 R115, R7, UR15, 0x1, P1 ;  /* 0x0000000f07737c11 */ /* 0x000fe200088f0eff */
[----:B------:R-:W-:Y:S01]  /*10f0*/  IMAD.SHL.U32 R7, R0, 0x20, RZ ;  /* 0x0000002000077824 */ /* 0x000fe200078e00ff */
[----:B------:R-:W-:Y:S01]  /*1100*/  SEL R11, R11, R17, !P3 ;  /* 0x000000110b0b7207 */ /* 0x000fe20005800000 */
[----:B------:R-:W-:Y:S01]  /*1110*/  IMAD R14, R14, UR6, RZ ;  /* 0x000000060e0e7c24 */ /* 0x000fe2000f8e02ff */
[----:B------:R-:W-:Y:S01]  /*1120*/  LOP3.LUT R19, R19, 0x30, R4, 0x78, !PT ;  /* 0x0000003013137812 */ /* 0x000fe200078e7804 */
[----:B------:R-:W-:Y:S01]  /*1130*/  IMAD R16, R16, UR6, RZ ;  /* 0x0000000610107c24 */ /* 0x000fe2000f8e02ff */
[----:B------:R-:W-:Y:S01]  /*1140*/  LEA R116, P0, R6, UR14, 0x1 ;  /* 0x0000000e06747c11 */ /* 0x000fe2000f8008ff */
[----:B------:R-:W-:Y:S01]  /*1150*/  IMAD R11, R11, UR6, RZ ;  /* 0x000000060b0b7c24 */ /* 0x000fe2000f8e02ff */
[----:B------:R-:W-:Y:S01]  /*1160*/  IADD3 R77, PT, PT, R21, UR5, R8 ;  /* 0x00000005154d7c10 */ /* 0x000fe2000fffe008 */
[----:B------:R-:W-:Y:S01]  /*1170*/  IMAD R76, R76, 0x80, R19 ;  /* 0x000000804c4c7824 */ /* 0x000fe200078e0213 */
[----:B------:R-:W-:Y:S01]  /*1180*/  SHF.R.U32.HI R21, RZ, 0x3, R5 ;  /* 0x00000003ff157819 */ /* 0x000fe20000011605 */
[----:B------:R-:W-:Y:S01]  /*1190*/  USHF.R.S32.HI UR6, URZ, 0x1f, UR4 ;  /* 0x0000001fff067899 */ /* 0x000fe20008011404 */
[----:B------:R-:W-:Y:S01]  /*11a0*/  LEA R118, P6, R18, UR12, 0x1 ;  /* 0x0000000c12767c11 */ /* 0x000fe2000f8c08ff */
[-C--:B------:R-:W-:Y:S01]  /*11b0*/  IMAD R81, R100, R25.reuse, RZ ;  /* 0x0000001964517224 */ /* 0x080fe200078e02ff */
[----:B------:R-:W-:Y:S01]  /*11c0*/  LOP3.LUT R5, R7, 0xc00, RZ, 0xc0, !PT ;  /* 0x00000c0007057812 */ /* 0x000fe200078ec0ff */
[----:B------:R-:W-:Y:S01]  /*11d0*/  ULEA.HI UR6, UR6, UR4, URZ, 0x6 ;  /* 0x0000000406067291 */ /* 0x000fe2000f8f30ff */
[----:B------:R-:W-:Y:S01]  /*11e0*/  LEA.HI.X.SX32 R117, R6, UR15, 0x1, P0 ;  /* 0x0000000f06757c11 */ /* 0x000fe200080f0eff */
[-C--:B------:R-:W-:Y:S01]  /*11f0*/  IMAD R74, R84, R25.reuse, RZ ;  /* 0x00000019544a7224 */ /* 0x080fe200078e02ff */
[----:B------:R-:W-:Y:S01]  /*1200*/  LOP3.LUT R6, R0, 0x1c0, RZ, 0xc0, !PT ;  /* 0x000001c000067812 */ /* 0x000fe200078ec0ff */
[----:B------:R-:W-:Y:S01]  /*1210*/  IMAD.IADD R76, R76, 0x1, R5 ;  /* 0x000000014c4c7824 */ /* 0x000fe200078e0205 */
[----:B------:R-:W-:Y:S01]  /*1220*/  LEA R112, P2, R9, UR14, 0x1 ;  /* 0x0000000e09707c11 */ /* 0x000fe2000f8408ff */
[-C--:B------:R-:W-:Y:S01]  /*1230*/  IMAD R73, R85, R25.reuse, RZ ;  /* 0x0000001955497224 */ /* 0x080fe200078e02ff */
[----:B------:R-:W-:Y:S01]  /*1240*/  LEA.HI.X.SX32 R119, R18, UR13, 0x1, P6 ;  /* 0x0000000d12777c11 */ /* 0x000fe2000b0f0eff */
[-C--:B------:R-:W-:Y:S01]  /*1250*/  IMAD R72, R86, R25.reuse, RZ ;  /* 0x0000001956487224 */ /* 0x080fe200078e02ff */
[----:B------:R-:W-:Y:S01]  /*1260*/  LEA R110, P3, R12, UR14, 0x1 ;  /* 0x0000000e0c6e7c11 */ /* 0x000fe2000f8608ff */
        /* <DEDUP_REMOVED lines=9> */
[----:B------:R-:W-:Y:S01]  /*1300*/  SHF.R.U32.HI R23, RZ, 0x2, R6 ;  /* 0x00000002ff177819 */ /* 0x000fe20000011606 */
[-C--:B------:R-:W-:Y:S01]  /*1310*/  IMAD R7, R97, R25.reuse, RZ ;  /* 0x0000001961077224 */ /* 0x080fe200078e02ff */
[--C-:B------:R-:W-:Y:S01]  /*1320*/  LOP3.LUT R80, R21, 0x3fe, R4.reuse, 0x78, !PT ;  /* 0x000003fe15507812 */ /* 0x100fe200078e7804 */
[-C--:B------:R-:W-:Y:S01]  /*1330*/  IMAD R6, R98, R25.reuse, RZ ;  /* 0x0000001962067224 */ /* 0x080fe200078e02ff */
[----:B------:R-:W-:Y:S01]  /*1340*/  LEA.HI.X.SX32 R113, R9, UR15, 0x1, P2 ;  /* 0x0000000f09717c11 */ /* 0x000fe200090f0eff */
[----:B-1----:R-:W-:Y:S01]  /*1350*/  IMAD.SHL.U32 R9, R82, 0x40, RZ ;  /* 0x0000004052097824 */ /* 0x002fe200078e00ff */
[----:B------:R-:W-:Y:S01]  /*1360*/  LEA.HI.X.SX32 R111, R12, UR15, 0x1, P3 ;  /* 0x0000000f0c6f7c11 */ /* 0x000fe200098f0eff */
[----:B------:R-:W-:Y:S01]  /*1370*/  IMAD R82, R83, R82, RZ ;  /* 0x0000005253527224 */ /* 0x000fe200078e02ff */
[----:B------:R-:W-:Y:S01]  /*1380*/  LEA.HI.X.SX32 R109, R13, UR15, 0x1, P4 ;  /* 0x0000000f0d6d7c11 */ /* 0x000fe2000a0f0eff */
[-C--:B------:R-:W-:Y:S01]  /*1390*/  IMAD R12, R88, R25.reuse, RZ ;  /* 0x00000019580c7224 */ /* 0x080fe200078e02ff */
[----:B------:R-:W-:Y:S01]  /*13a0*/  LEA.HI.X.SX32 R107, R14, UR15, 0x1, P5 ;  /* 0x0000000f0e6b7c11 */ /* 0x000fe2000a8f0eff */
[-C--:B------:R-:W-:Y:S01]  /*13b0*/  IMAD R13, R89, R25.reuse, RZ ;  /* 0x00000019590d7224 */ /* 0x080fe200078e02ff */
[----:B------:R-:W-:Y:S01]  /*13c0*/  LEA.HI.X.SX32 R105, R16, UR15, 0x1, P6 ;  /* 0x0000000f10697c11 */ /* 0x000fe2000b0f0eff */
[-C--:B------:R-:W-:Y:S01]  /*13d0*/  IMAD R14, R90, R25.reuse, RZ ;  /* 0x000000195a0e7224 */ /* 0x080fe200078e02ff */
[----:B------:R-:W-:Y:S01]  /*13e0*/  LEA.HI.X.SX32 R103, R11, UR15, 0x1, P0 ;  /* 0x0000000f0b677c11 */ /* 0x000fe200080f0eff */
[-C--:B------:R-:W-:Y:S01]  /*13f0*/  IMAD R11, R87, R25.reuse, RZ ;  /* 0x00000019570b7224 */ /* 0x080fe200078e02ff */
[----:B------:R-:W-:Y:S01]  /*1400*/  LOP3.LUT R78, R23, 0x3fe, R4, 0x78, !PT ;  /* 0x000003fe174e7812 */ /* 0x000fe200078e7804 */
[----:B------:R-:W-:Y:S01]  /*1410*/  IMAD R16, R92, R25, RZ ;  /* 0x000000195c107224 */ /* 0x000fe200078e02ff */
[----:B------:R-:W-:Y:S01]  /*1420*/  LOP3.LUT R79, R80, 0x40, RZ, 0x3c, !PT ;  /* 0x00000040504f7812 */ /* 0x000fe200078e3cff */
[----:B------:R-:W-:Y:S01]  /*1430*/  USHF.R.S32.HI UR6, URZ, 0x6, UR6 ;  /* 0x00000006ff067899 */ /* 0x000fe20008011406 */
[----:B------:R-:W-:-:S11]  /*1440*/  LOP3.LUT R75, R76, 0x40, RZ, 0x3c, !PT ;  /* 0x000000404c4b7812 */ /* 0x000fd600078e3cff */
.L_x_2:
[----:B------:R-:W-:Y:S01]  /*1450*/  ISETP.GE.AND P0, PT, R100, UR7, PT ;  /* 0x0000000764007c0c */ /* 0x000fe2000bf06270 */
[----:B------:R-:W-:Y:S01]  /*1460*/  IMAD.WIDE R20, R81, 0x2, R118 ;  /* 0x0000000251147825 */ /* 0x000fe200078e0276 */
[----:B------:R-:W-:Y:S02]  /*1470*/  PRMT R33, RZ, 0x7610, R33 ;  /* 0x00007610ff217816 */ /* 0x000fe40000000021 */
[----:B------:R-:W-:Y:S01]  /*1480*/  ISETP.GE.AND P2, PT, R97, UR7, PT ;  /* 0x0000000761007c0c */ /* 0x000fe2000bf46270 */
[--C-:B------:R-:W-:Y:S01]  /*1490*/  IMAD.WIDE R24, R7, 0x2, R118.reuse ;  /* 0x0000000207187825 */ /* 0x100fe200078e0276 */
[----:B------:R-:W-:Y:S02]  /*14a0*/  ISETP.GE.AND P1, PT, R98, UR7, PT ;  /* 0x0000000762007c0c */ /* 0x000fe4000bf26270 */
[----:B------:R-:W-:Y:S01]  /*14b0*/  ISETP.GE.AND P3, PT, R96, UR7, PT ;  /* 0x0000000760007c0c */ /* 0x000fe2000bf66270 */
[----:B------:R-:W-:Y:S01]  /*14c0*/  IMAD.WIDE R22, R6, 0x2, R118 ;  /* 0x0000000206167825 */ /* 0x000fe200078e0276 */
[----:B------:R-:W-:-:S02]  /*14d0*/  ISETP.GE.AND P4, PT, R95, UR7, PT ;  /* 0x000000075f007c0c */ /* 0x000fc4000bf86270 */
[----:B------:R-:W-:Y:S01]  /*14e0*/  PRMT R35, RZ, 0x7610, R35 ;  /* 0x00007610ff237816 */ /* 0x000fe20000000023 */
[----:B------:R0:W2:Y:S01]  /*14f0*/  @!P0 LDG.E.U16 R33, desc[UR8][R20.64] ;  /* 0x0000000814218981 */ /* 0x0000a2000c1e1500 */
[----:B------:R-:W-:Y:S01]  /*1500*/  ISETP.GE.AND P0, PT, R94, UR7, PT ;  /* 0x000000075e007c0c */ /* 0x000fe2000bf06270 */
[----:B------:R-:W-:Y:S01]  /*1510*/  IMAD.WIDE R26, R8, 0x2, R118 ;  /* 0x00000002081a7825 */ /* 0x000fe200078e0276 */
[----:B------:R-:W-:Y:S02]  /*1520*/  PRMT R46, RZ, 0x7610, R46 ;  /* 0x00007610ff2e7816 */ /* 0x000fe4000000002e */
[----:B------:R-:W-:Y:S01]  /*1530*/  PRMT R44, RZ, 0x7610, R44 ;  /* 0x00007610ff2c7816 */ /* 0x000fe2000000002c */
[----:B------:R1:W3:Y:S01]  /*1540*/  @!P2 LDG.E.U16 R35, desc[UR8][R24.64] ;  /* 0x000000081823a981 */ /* 0x0002e2000c1e1500 */
[----:B------:R-:W-:Y:S01]  /*1550*/  PRMT R41, RZ, 0x7610, R41 ;  /* 0x00007610ff297816 */ /* 0x000fe20000000029 */
[----:B------:R-:W-:Y:S01]  /*1560*/  IMAD.WIDE R28, R19, 0x2, R118 ;  /* 0x00000002131c7825 */ /* 0x000fe200078e0276 */
[----:B------:R-:W-:Y:S01]  /*1570*/  PRMT R42, RZ, 0x7610, R42 ;  /* 0x00007610ff2a7816 */ /* 0x000fe2000000002a */
[----:B------:R4:W5:Y:S01]  /*1580*/  @!P1 LDG.E.U16 R46, desc[UR8][R22.64] ;  /* 0x00000008162e9981 */ /* 0x000962000c1e1500 */
[----:B------:R-:W-:Y:S01]  /*1590*/  ISETP.GE.AND P2, PT, R92, UR7, PT ;  /* 0x000000075c007c0c */ /* 0x000fe2000bf46270 */
[----:B0-----:R-:W-:Y:S01]  /*15a0*/  IMAD.WIDE R20, R18, 0x2, R118 ;  /* 0x0000000212147825 */ /* 0x001fe200078e0276 */
[----:B------:R-:W-:Y:S01]  /*15b0*/  ISETP.GE.AND P1, PT, R93, UR7, PT ;  /* 0x000000075d007c0c */ /* 0x000fe2000bf26270 */
[----:B------:R0:W5:Y:S01]  /*15c0*/  @!P3 LDG.E.U16 R44, desc[UR8][R26.64] ;  /* 0x000000081a2cb981 */ /* 0x000162000c1e1500 */
[----:B------:R-:W-:-:S03]  /*15d0*/  ISETP.GE.AND P3, PT, R91, UR7, PT ;  /* 0x000000075b007c0c */ /* 0x000fc6000bf66270 */
[----:B------:R0:W5:Y:S01]  /*15e0*/  @!P4 LDG.E.U16 R41, desc[UR8][R28.64] ;  /* 0x000000081c29c981 */ /* 0x000162000c1e1500 */
[----:B------:R-:W-:-:S03]  /*15f0*/  ISETP.GE.AND P4, PT, R90, UR7, PT ;  /* 0x000000075a007c0c */ /* 0x000fc6000bf86270 */
[----:B------:R0:W5:Y:S01]  /*1600*/  @!P0 LDG.E.U16 R42, desc[UR8][R20.64] ;  /* 0x00000008142a8981 */ /* 0x000162000c1e1500 */
[----:B------:R-:W-:Y:S01]  /*1610*/  ISETP.GE.AND P0, PT, R89, UR7, PT ;  /* 0x0000000759007c0c */ /* 0x000fe2000bf06270 */
[----:B-1----:R-:W-:Y:S01]  /*1620*/  IMAD.WIDE R24, R16, 0x2, R118 ;  /* 0x0000000210187825 */ /* 0x002fe200078e0276 */
[----:B------:R-:W-:Y:S02]  /*1630*/  PRMT R40, RZ, 0x7610, R40 ;  /* 0x00007610ff287816 */ /* 0x000fe40000000028 */
[----:B------:R-:W-:Y:S01]  /*1640*/  PRMT R43, RZ, 0x7610, R43 ;  /* 0x00007610ff2b7816 */ /* 0x000fe2000000002b */
[----:B----4-:R-:W-:Y:S01]  /*1650*/  IMAD.WIDE R22, R17, 0x2, R118 ;  /* 0x0000000211167825 */ /* 0x010fe200078e0276 */
[----:B------:R-:W-:Y:S02]  /*1660*/  PRMT R45, RZ, 0x7610, R45 ;  /* 0x00007610ff2d7816 */ /* 0x000fe4000000002d */
[----:B------:R-:W-:Y:S01]  /*1670*/  PRMT R34, RZ, 0x7610, R34 ;  /* 0x00007610ff227816 */ /* 0x000fe20000000022 */
[----:B------:R1:W4:Y:S01]  /*1680*/  @!P2 LDG.E.U16 R40, desc[UR8][R24.64] ;  /* 0x000000081828a981 */ /* 0x000322000c1e1500 */
[----:B------:R-:W-:Y:S01]  /*1690*/  PRMT R31, RZ, 0x7610, R31 ;  /* 0x00007610ff1f7816 */ /* 0x000fe2000000001f */
[--C-:B0-----:R-:W-:Y:S01]  /*16a0*/  IMAD.WIDE R26, R15, 0x2, R118.reuse ;  /* 0x000000020f1a7825 */ /* 0x101fe200078e0276 */
[----:B------:R-:W-:Y:S01]  /*16b0*/  ISETP.GE.AND P2, PT, R87, UR7, PT ;  /* 0x0000000757007c0c */ /* 0x000fe2000bf46270 */
[----:B------:R0:W4:Y:S02]  /*16c0*/  @!P1 LDG.E.U16 R43, desc[UR8][R22.64] ;  /* 0x00000008162b9981 */ /* 0x000124000c1e1500 */
[----:B------:R-:W-:-:S04]  /*16d0*/  IMAD.WIDE R28, R14, 0x2, R118 ;  /* 0x000000020e1c7825 */ /* 0x000fc800078e0276 */
[----:B------:R-:W-:Y:S01]  /*16e0*/  IMAD.WIDE R20, R13, 0x2, R118 ;  /* 0x000000020d147825 */ /* 0x000fe200078e0276 */
[----:B------:R0:W4:Y:S01]  /*16f0*/  @!P3 LDG.E.U16 R45, desc[UR8][R26.64] ;  /* 0x000000081a2db981 */ /* 0x000122000c1e1500 */
[----:B------:R-:W-:Y:S02]  /*1700*/  ISETP.GE.AND P1, PT, R88, UR7, PT ;  /* 0x0000000758007c0c */ /* 0x000fe4000bf26270 */
[----:B------:R-:W-:Y:S01]  /*1710*/  ISETP.GE.AND P3, PT, R86, UR7, PT ;  /* 0x0000000756007c0c */ /* 0x000fe2000bf66270 */
[----:B------:R0:W4:Y:S01]  /*1720*/  @!P4 LDG.E.U16 R34, desc[UR8][R28.64] ;  /* 0x000000081c22c981 */ /* 0x000122000c1e1500 */
[----:B------:R-:W-:-:S03]  /*1730*/  ISETP.GE.AND P4, PT, R85, UR7, PT ;  /* 0x0000000755007c0c */ /* 0x000fc6000bf86270 */
[----:B------:R-:W4:Y:S01]  /*1740*/  @!P0 LDG.E.U16 R31, desc[UR8][R20.64] ;  /* 0x00000008141f8981 */ /* 0x000f22000c1e1500 */
[----:B------:R-:W-:Y:S01]  /*1750*/  ISETP.GE.AND P0, PT, R84, UR7, PT ;  /* 0x0000000754007c0c */ /* 0x000fe2000bf06270 */
[----:B-1----:R-:W-:Y:S01]  /*1760*/  IMAD.WIDE R24, R11, 0x2, R118 ;  /* 0x000000020b187825 */ /* 0x002fe200078e0276 */
[----:B------:R-:W-:Y:S02]  /*1770*/  PRMT R53, RZ, 0x7610, R53 ;  /* 0x00007610ff357816 */ /* 0x000fe40000000035 */
[----:B------:R-:W-:Y:S01]  /*1780*/  PRMT R32, RZ, 0x7610, R32 ;  /* 0x00007610ff207816 */ /* 0x000fe20000000020 */
[----:B0-----:R-:W-:Y:S01]  /*1790*/  IMAD.WIDE R22, R12, 0x2, R118 ;  /* 0x000000020c167825 */ /* 0x001fe200078e0276 */
[----:B------:R-:W-:Y:S02]  /*17a0*/  PRMT R30, RZ, 0x7610, R30 ;  /* 0x00007610ff1e7816 */ /* 0x000fe4000000001e */
[----:B------:R-:W-:Y:S01]  /*17b0*/  PRMT R47, RZ, 0x7610, R47 ;  /* 0x00007610ff2f7816 */ /* 0x000fe2000000002f */
[----:B------:R0:W4:Y:S01]  /*17c0*/  @!P2 LDG.E.U16 R53, desc[UR8][R24.64] ;  /* 0x000000081835a981 */ /* 0x000122000c1e1500 */
[----:B------:R-:W-:Y:S01]  /*17d0*/  PRMT R52, RZ, 0x7610, R52 ;  /* 0x00007610ff347816 */ /* 0x000fe20000000034 */
[----:B------:R-:W-:-:S02]  /*17e0*/  IMAD.WIDE R26, R72, 0x2, R118 ;  /* 0x00000002481a7825 */ /* 0x000fc400078e0276 */
[----:B------:R1:W4:Y:S02]  /*17f0*/  @!P1 LDG.E.U16 R32, desc[UR8][R22.64] ;  /* 0x0000000816209981 */ /* 0x000324000c1e1500 */
[--C-:B------:R-:W-:Y:S02]  /*1800*/  IMAD.WIDE R28, R73, 0x2, R118.reuse ;  /* 0x00000002491c7825 */ /* 0x100fe400078e0276 */
[----:B------:R1:W4:Y:S02]  /*1810*/  @!P3 LDG.E.U16 R30, desc[UR8][R26.64] ;  /* 0x000000081a1eb981 */ /* 0x000324000c1e1500 */
[----:B0-----:R-:W-:Y:S02]  /*1820*/  IMAD.WIDE R24, R74, 0x2, R118 ;  /* 0x000000024a187825 */ /* 0x001fe400078e0276 */
[----:B------:R-:W4:Y:S04]  /*1830*/  @!P4 LDG.E.U16 R47, desc[UR8][R28.64] ;  /* 0x000000081c2fc981 */ /* 0x000f28000c1e1500 */
[----:B------:R0:W4:Y:S01]  /*1840*/  @!P0 LDG.E.U16 R52, desc[UR8][R24.64] ;  /* 0x0000000818348981 */ /* 0x000122000c1e1500 */
[----:B------:R-:W-:Y:S01]  /*1850*/  BAR.SYNC.DEFER_BLOCKING 0x0 ;  /* 0x0000000000007b1d */ /* 0x000fe20000010000 */
[----:B------:R-:W-:Y:S01]  /*1860*/  ISETP.GE.AND P1, PT, R83, UR7, PT ;  /* 0x0000000753007c0c */ /* 0x000fe2000bf26270 */
[----:B-1----:R-:W-:Y:S01]  /*1870*/  IMAD.WIDE R22, R82, 0x2, R102 ;  /* 0x0000000252167825 */ /* 0x002fe200078e0266 */
[----:B------:R-:W-:-:S02]  /*1880*/  PRMT R55, RZ, 0x7610, R55 ;  /* 0x00007610ff377816 */ /* 0x000fc40000000037 */
[----:B------:R-:W-:Y:S01]  /*1890*/  PRMT R61, RZ, 0x7610, R61 ;  /* 0x00007610ff3d7816 */ /* 0x000fe2000000003d */
[----:B------:R-:W-:Y:S01]  /*18a0*/  IMAD.WIDE R20, R82, 0x2, R104 ;  /* 0x0000000252147825 */ /* 0x000fe200078e0268 */
[----:B------:R-:W-:-:S03]  /*18b0*/  PRMT R69, RZ, 0x7610, R69 ;  /* 0x00007610ff457816 */ /* 0x000fc60000000045 */
[C---:B------:R-:W-:Y:S01]  /*18c0*/  IMAD.WIDE R26, R82.reuse, 0x2, R106 ;  /* 0x00000002521a7825 */ /* 0x040fe200078e026a */
[----:B------:R-:W-:Y:S02]  /*18d0*/  PRMT R71, RZ, 0x7610, R71 ;  /* 0x00007610ff477816 */ /* 0x000fe40000000047 */
[----:B------:R-:W-:Y:S01]  /*18e0*/  PRMT R99, RZ, 0x7610, R99 ;  /* 0x00007610ff637816 */ /* 0x000fe20000000063 */
[C---:B0-----:R-:W-:Y:S01]  /*18f0*/  IMAD.WIDE R24, R82.reuse, 0x2, R112 ;  /* 0x0000000252187825 */ /* 0x041fe200078e0270 */
[----:B------:R-:W-:Y:S02]  /*1900*/  PRMT R101, RZ, 0x7610, R101 ;  /* 0x00007610ff657816 */ /* 0x000fe40000000065 */
[----:B------:R-:W-:Y:S01]  /*1910*/  PRMT R121, RZ, 0x7610, R121 ;  /* 0x00007610ff797816 */ /* 0x000fe20000000079 */
[C---:B------:R-:W-:Y:S01]  /*1920*/  IMAD.WIDE R28, R82.reuse, 0x2, R116 ;  /* 0x00000002521c7825 */ /* 0x040fe200078e0274 */
[----:B------:R-:W-:Y:S01]  /*1930*/  PRMT R123, RZ, 0x7610, R123 ;  /* 0x00007610ff7b7816 */ /* 0x000fe2000000007b */
[----:B------:R0:W4:Y:S04]  /*1940*/  @!P1 LDG.E.U16 R55, desc[UR8][R22.64] ;  /* 0x0000000816379981 */ /* 0x000128000c1e1500 */
[----:B------:R1:W4:Y:S04]  /*1950*/  @!P1 LDG.E.U16 R61, desc[UR8][R20.64] ;  /* 0x00000008143d9981 */ /* 0x000328000c1e1500 */
[----:B------:R1:W4:Y:S01]  /*1960*/  @!P1 LDG.E.U16 R69, desc[UR8][R26.64] ;  /* 0x000000081a459981 */ /* 0x000322000c1e1500 */
[----:B0-----:R-:W-:-:S03]  /*1970*/  IMAD.WIDE R22, R82, 0x2, R110 ;  /* 0x0000000252167825 */ /* 0x001fc600078e026e */
[----:B------:R-:W4:Y:S01]  /*1980*/  @!P1 LDG.E.U16 R101, desc[UR8][R24.64] ;  /* 0x0000000818659981 */ /* 0x000f22000c1e1500 */
[----:B-1----:R-:W-:-:S03]  /*1990*/  IMAD.WIDE R20, R82, 0x2, R108 ;  /* 0x0000000252147825 */ /* 0x002fc600078e026c */
[----:B------:R-:W4:Y:S01]  /*19a0*/  @!P1 LDG.E.U16 R99, desc[UR8][R22.64] ;  /* 0x0000000816639981 */ /* 0x000f22000c1e1500 */
[----:B------:R-:W-:-:S03]  /*19b0*/  IMAD.WIDE R26, R82, 0x2, R114 ;  /* 0x00000002521a7825 */ /* 0x000fc600078e0272 */
[----:B------:R-:W4:Y:S04]  /*19c0*/  @!P1 LDG.E.U16 R71, desc[UR8][R20.64] ;  /* 0x0000000814479981 */ /* 0x000f28000c1e1500 */
[----:B------:R-:W4:Y:S04]  /*19d0*/  @!P1 LDG.E.U16 R121, desc[UR8][R26.64] ;  /* 0x000000081a799981 */ /* 0x000f28000c1e1500 */
[----:B------:R-:W4:Y:S01]  /*19e0*/  @!P1 LDG.E.U16 R123, desc[UR8][R28.64] ;  /* 0x000000081c7b9981 */ /* 0x000f22000c1e1500 */
[----:B------:R-:W-:-:S04]  /*19f0*/  UIADD3 UR6, UPT, UPT, UR6, -0x1, URZ ;  /* 0xffffffff06067890 */ /* 0x000fc8000fffe0ff */
[----:B------:R-:W-:Y:S01]  /*1a00*/  UISETP.NE.U32.AND UP0, UPT, UR6, URZ, UPT ;  /* 0x000000ff0600728c */ /* 0x000fe2000bf05070 */
[----:B------:R-:W-:Y:S01]  /*1a10*/  IMAD.WIDE R116, R9, 0x2, R116 ;  /* 0x0000000209747825 */ /* 0x000fe200078e0274 */
[----:B------:R-:W-:-:S03]  /*1a20*/  UIADD3 UR7, UPT, UPT, UR7, -0x40, URZ ;  /* 0xffffffc007077890 */ /* 0x000fc6000fffe0ff */
[----:B------:R-:W-:-:S04]  /*1a30*/  IMAD.WIDE R114, R9, 0x2, R114 ;  /* 0x0000000209727825 */ /* 0x000fc800078e0272 */
[----:B------:R-:W-:-:S04]  /*1a40*/  IMAD.WIDE R112, R9, 0x2, R112 ;  /* 0x0000000209707825 */ /* 0x000fc800078e0270 */
[C---:B------:R-:W-:Y:S01]  /*1a50*/  IMAD.WIDE R110, R9.reuse, 0x2, R110 ;  /* 0x00000002096e7825 */ /* 0x040fe200078e026e */
[----:B--2---:R-:W-:Y:S04]  /*1a60*/  STS.U16 [R80+UR5], R33 ;  /* 0x0000002150007988 */ /* 0x004fe80008000405 */
[----:B---3--:R-:W-:Y:S04]  /*1a70*/  STS.U16 [R80+UR5+0x800], R35 ;  /* 0x0008002350007988 */ /* 0x008fe80008000405 */
[----:B-----5:R-:W-:Y:S04]  /*1a80*/  STS.U16 [R80+UR5+0x1000], R41 ;  /* 0x0010002950007988 */ /* 0x020fe80008000405 */
[----:B----4-:R-:W-:Y:S04]  /*1a90*/  STS.U16 [R80+UR5+0x1800], R43 ;  /* 0x0018002b50007988 */ /* 0x010fe80008000405 */
[----:B------:R-:W-:Y:S04]  /*1aa0*/  STS.U16 [R80+UR5+0x2000], R45 ;  /* 0x0020002d50007988 */ /* 0x000fe80008000405 */
        /* <DEDUP_REMOVED lines=18> */
[----:B------:R-:W-:Y:S01]  /*1bd0*/  STS.U16 [R78+UR5+0x5c00], R123 ;  /* 0x005c007b4e007988 */ /* 0x000fe20008000405 */
[----:B------:R-:W-:Y:S06]  /*1be0*/  BAR.SYNC.DEFER_BLOCKING 0x0 ;  /* 0x0000000000007b1d */ /* 0x000fec0000010000 */
[----:B------:R-:W-:Y:S04]  /*1bf0*/  LDSM.16.MT88.4 R40, [R77] ;  /* 0x000000004d28783b */ /* 0x000fe80000004200 */
[----:B------:R-:W0:Y:S04]  /*1c00*/  LDSM.16.M88.4 R32, [R76+UR5+0x4000] ;  /* 0x004000054c20783b */ /* 0x000e280008000200 */
[----:B------:R-:W1:Y:S04]  /*1c10*/  LDSM.16.M88.4 R24, [R76+UR5+0x5000] ;  /* 0x005000054c18783b */ /* 0x000e680008000200 */
[----:B------:R-:W2:Y:S04]  /*1c20*/  LDSM.16.MT88.4 R60, [R77+0x80] ;  /* 0x000080004d3c783b */ /* 0x000ea80000004200 */
[----:B------:R-:W3:Y:S04]  /*1c30*/  LDSM.16.MT88.4 R20, [R77+0x1000] ;  /* 0x001000004d14783b */ /* 0x000ee80000004200 */
[----:B------:R-:W4:Y:S04]  /*1c40*/  LDSM.16.MT88.4 R28, [R77+0x1080] ;  /* 0x001080004d1c783b */ /* 0x000f280000004200 */
[----:B------:R-:W-:Y:S04]  /*1c50*/  LDSM.16.M88.4 R44, [R75+UR5+0x4000] ;  /* 0x004000054b2c783b */ /* 0x000fe80008000200 */
[----:B------:R-:W-:Y:S04]  /*1c60*/  LDSM.16.M88.4 R52, [R75+UR5+0x5000] ;  /* 0x005000054b34783b */ /* 0x000fe80008000200 */
[----:B------:R-:W-:Y:S01]  /*1c70*/  LDSM.16.MT88.4 R68, [R77+0x3000] ;  /* 0x003000004d44783b */ /* 0x000fe20000004200 */
[C---:B0-----:R-:W-:Y:S08]  /*1c80*/  HMMA.16816.F32.BF16 R64, R40.reuse, R32, R64 ;  /* 0x000000202840723c */ /* 0x041ff00000041840 */
[----:B-1----:R-:W-:Y:S01]  /*1c90*/  HMMA.16816.F32.BF16 R36, R40, R24, R36 ;  /* 0x000000182824723c */ /* 0x002fe20000041824 */
[----:B------:R-:W0:Y:S07]  /*1ca0*/  LDSM.16.MT88.4 R40, [R77+0x2000] ;  /* 0x002000004d28783b */ /* 0x000e2e0000004200 */
[C---:B--2---:R-:W-:Y:S08]  /*1cb0*/  HMMA.16816.F32.BF16 R48, R60.reuse, R32, R48 ;  /* 0x000000203c30723c */ /* 0x044ff00000041830 */
[----:B------:R-:W-:Y:S01]  /*1cc0*/  HMMA.16816.F32.BF16 R56, R60, R24, R56 ;  /* 0x000000183c38723c */ /* 0x000fe20000041838 */
[----:B------:R-:W1:Y:S07]  /*1cd0*/  LDSM.16.MT88.4 R60, [R77+0x2080] ;  /* 0x002080004d3c783b */ /* 0x000e6e0000004200 */
[C---:B---3--:R-:W-:Y:S08]  /*1ce0*/  HMMA.16816.F32.BF16 R64, R20.reuse, R34, R64 ;  /* 0x000000221440723c */ /* 0x048ff00000041840 */
[----:B------:R-:W-:Y:S01]  /*1cf0*/  HMMA.16816.F32.BF16 R36, R20, R26, R36 ;  /* 0x0000001a1424723c */ /* 0x000fe20000041824 */
[----:B------:R-:W2:Y:S07]  /*1d00*/  LDSM.16.MT88.4 R20, [R77+0x3080] ;  /* 0x003080004d14783b */ /* 0x000eae0000004200 */
[C---:B----4-:R-:W-:Y:S08]  /*1d10*/  HMMA.16816.F32.BF16 R48, R28.reuse, R34, R48 ;  /* 0x000000221c30723c */ /* 0x050ff00000041830 */
[----:B------:R-:W-:Y:S08]  /*1d20*/  HMMA.16816.F32.BF16 R56, R28, R26, R56 ;  /* 0x0000001a1c38723c */ /* 0x000ff00000041838 */
[C---:B0-----:R-:W-:Y:S08]  /*1d30*/  HMMA.16816.F32.BF16 R64, R40.reuse, R44, R64 ;  /* 0x0000002c2840723c */ /* 0x041ff00000041840 */
[----:B------:R-:W-:Y:S08]  /*1d40*/  HMMA.16816.F32.BF16 R36, R40, R52, R36 ;  /* 0x000000342824723c */ /* 0x000ff00000041824 */
[C---:B-1----:R-:W-:Y:S08]  /*1d50*/  HMMA.16816.F32.BF16 R48, R60.reuse, R44, R48 ;  /* 0x0000002c3c30723c */ /* 0x042ff00000041830 */
[----:B------:R-:W-:Y:S08]  /*1d60*/  HMMA.16816.F32.BF16 R56, R60, R52, R56 ;  /* 0x000000343c38723c */ /* 0x000ff00000041838 */
[C---:B------:R-:W-:Y:S08]  /*1d70*/  HMMA.16816.F32.BF16 R64, R68.reuse, R46, R64 ;  /* 0x0000002e4440723c */ /* 0x040ff00000041840 */
[----:B------:R-:W-:Y:S08]  /*1d80*/  HMMA.16816.F32.BF16 R36, R68, R54, R36 ;  /* 0x000000364424723c */ /* 0x000ff00000041824 */
[C---:B--2---:R-:W-:Y:S08]  /*1d90*/  HMMA.16816.F32.BF16 R48, R20.reuse, R46, R48 ;  /* 0x0000002e1430723c */ /* 0x044ff00000041830 */
[----:B------:R-:W-:Y:S01]  /*1da0*/  HMMA.16816.F32.BF16 R56, R20, R54, R56 ;  /* 0x000000361438723c */ /* 0x000fe20000041838 */
[----:B------:R-:W-:-:S04]  /*1db0*/  IMAD.WIDE R108, R9, 0x2, R108 ;  /* 0x00000002096c7825 */ /* 0x000fc800078e026c */
[----:B------:R-:W-:-:S04]  /*1dc0*/  IMAD.WIDE R106, R9, 0x2, R106 ;  /* 0x00000002096a7825 */ /* 0x000fc800078e026a */
[----:B------:R-:W-:-:S04]  /*1dd0*/  IMAD.WIDE R104, R9, 0x2, R104 ;  /* 0x0000000209687825 */ /* 0x000fc800078e0268 */
[----:B------:R-:W-:-:S04]  /*1de0*/  IMAD.WIDE R102, R9, 0x2, R102 ;  /* 0x0000000209667825 */ /* 0x000fc800078e0266 */
[----:B------:R-:W-:Y:S01]  /*1df0*/  IMAD.WIDE R118, R10, 0x2, R118 ;  /* 0x000000020a767825 */ /* 0x000fe200078e0276 */
[----:B------:R-:W-:Y:S06]  /*1e00*/  BRA.U UP0, `(.L_x_2) ;  /* 0xfffffff500907547 */ /* 0x000fec000b83ffff */
[----:B------:R-:W-:Y:S02]  /*1e10*/  F2FP.BF16.F32.PACK_AB R51, R59, R51 ;  /* 0x000000333b33723e */ /* 0x000fe400000010ff */
[----:B------:R-:W-:Y:S02]  /*1e20*/  F2FP.BF16.F32.PACK_AB R50, R58, R50 ;  /* 0x000000323a32723e */ /* 0x000fe400000010ff */
[----:B------:R-:W-:Y:S02]  /*1e30*/  F2FP.BF16.F32.PACK_AB R39, R39, R67 ;  /* 0x000000432727723e */ /* 0x000fe400000010ff */
[----:B------:R-:W-:Y:S02]  /*1e40*/  F2FP.BF16.F32.PACK_AB R38, R38, R66 ;  /* 0x000000422626723e */ /* 0x000fe400000010ff */
[----:B------:R-:W-:Y:S02]  /*1e50*/  F2FP.BF16.F32.PACK_AB R49, R57, R49 ;  /* 0x000000313931723e */ /* 0x000fe400000010ff */
[----:B------:R-:W-:-:S02]  /*1e60*/  F2FP.BF16.F32.PACK_AB R48, R56, R48 ;  /* 0x000000303830723e */ /* 0x000fc400000010ff */
[----:B------:R-:W-:Y:S02]  /*1e70*/  F2FP.BF16.F32.PACK_AB R37, R37, R65 ;  /* 0x000000412525723e */ /* 0x000fe400000010ff */
[----:B------:R-:W-:-:S07]  /*1e80*/  F2FP.BF16.F32.PACK_AB R36, R36, R64 ;  /* 0x000000402424723e */ /* 0x000fce00000010ff */
.L_x_1:
[----:B------:R-:W-:Y:S01]  /*1e90*/  BAR.SYNC.DEFER_BLOCKING 0x0 ;  /* 0x0000000000007b1d */ /* 0x000fe20000010000 */
[----:B------:R-:W-:Y:S01]  /*1ea0*/  LOP3.LUT R6, R5, 0x3c, R4, 0xf8, !PT ;  /* 0x0000003c05067812 */ /* 0x000fe200078ef804 */
[C---:B------:R-:W-:Y:S01]  /*1eb0*/  IMAD.SHL.U32 R4, R0.reuse, 0x40, RZ ;  /* 0x0000004000047824 */ /* 0x040fe200078e00ff */
[--C-:B------:R-:W-:Y:S01]  /*1ec0*/  SHF.R.S32.HI R7, RZ, 0x7, R0.reuse ;  /* 0x00000007ff077819 */ /* 0x100fe20000011400 */
[C---:B------:R-:W-:Y:S01]  /*1ed0*/  IMAD.SHL.U32 R8, R0.reuse, 0x4, RZ ;  /* 0x0000000400087824 */ /* 0x040fe200078e00ff */
[--C-:B------:R-:W-:Y:S01]  /*1ee0*/  SHF.R.U32.HI R11, RZ, 0x2, R0.reuse ;  /* 0x00000002ff0b7819 */ /* 0x100fe20000011600 */
[----:B------:R-:W-:Y:S01]  /*1ef0*/  IMAD.SHL.U32 R9, R0, 0x8, RZ ;  /* 0x0000000800097824 */ /* 0x000fe200078e00ff */
[----:B------:R-:W-:Y:S01]  /*1f00*/  SGXT R5, R7, 0x1 ;  /* 0x000000010705781a */ /* 0x000fe20000000200 */
[----:B------:R-:W0:Y:S01]  /*1f10*/  LDCU UR4, c[0x0][0x3b4] ;  /* 0x00007680ff0477ac */ /* 0x000e220008000800 */
[----:B------:R-:W-:Y:S02]  /*1f20*/  SHF.R.U32.HI R7, RZ, 0x1, R0 ;  /* 0x00000001ff077819 */ /* 0x000fe40000011600 */
[----:B------:R-:W-:Y:S01]  /*1f30*/  LOP3.LUT R4, R4, 0x40, RZ, 0xc0, !PT ;  /* 0x0000004004047812 */ /* 0x000fe200078ec0ff */
[----:B------:R-:W1:Y:S01]  /*1f40*/  LDCU.128 UR12, c[0x0][0x390] ;  /* 0x00007200ff0c77ac */ /* 0x000e620008000c00 */
[----:B------:R-:W-:Y:S01]  /*1f50*/  LOP3.LUT R5, R6, 0x2004, R5, 0x78, !PT ;  /* 0x0000200406057812 */ /* 0x000fe200078e7805 */
[----:B------:R-:W-:Y:S01]  /*1f60*/  IMAD.SHL.U32 R6, R0, 0x200, RZ ;  /* 0x0000020000067824 */ /* 0x000fe200078e00ff */
[----:B------:R-:W-:Y:S01]  /*1f70*/  LOP3.LUT R4, R4, 0x80, R7, 0xf8, !PT ;  /* 0x0000008004047812 */ /* 0x000fe200078ef807 */
[----:B------:R-:W2:Y:S01]  /*1f80*/  LDCU UR6, c[0x0][0x3b8] ;  /* 0x00007700ff0677ac */ /* 0x000ea20008000800 */
[----:B------:R-:W-:-:S02]  /*1f90*/  LOP3.LUT R8, R8, 0x380, RZ, 0xc0, !PT ;  /* 0x0000038008087812 */ /* 0x000fc400078ec0ff */
[----:B------:R-:W-:Y:S02]  /*1fa0*/  LOP3.LUT R4, R4, R5, RZ, 0xfc, !PT ;  /* 0x0000000504047212 */ /* 0x000fe400078efcff */
[----:B------:R-:W-:Y:S02]  /*1fb0*/  LOP3.LUT R6, R6, 0x3000, RZ, 0xc0, !PT ;  /* 0x0000300006067812 */ /* 0x000fe400078ec0ff */
[----:B------:R-:W-:Y:S01]  /*1fc0*/  LOP3.LUT R5, R4, 0x40, RZ, 0x3c, !PT ;  /* 0x0000004004057812 */ /* 0x000fe200078e3cff */
[----:B------:R-:W-:Y:S01]  /*1fd0*/  STS [R4+UR5], R36 ;  /* 0x0000002404007988 */ /* 0x000fe20008000805 */
[----:B------:R-:W-:Y:S02]  /*1fe0*/  LOP3.LUT R6, R6, 0x78, R9, 0xf8, !PT ;  /* 0x0000007806067812 */ /* 0x000fe400078ef809 */
[----:B------:R-:W-:Y:S01]  /*1ff0*/  LOP3.LUT R11, R8, 0x44, R11, 0xf8, !PT ;  /* 0x00000044080b7812 */ /* 0x000fe200078ef80b */
[----:B------:R-:W-:Y:S01]  /*2000*/  STS [R4+UR5+0x200], R37 ;  /* 0x0002002504007988 */ /* 0x000fe20008000805 */
[----:B------:R-:W-:-:S02]  /*2010*/  LOP3.LUT R0, R3, 0x3c, R100, 0xfe, !PT ;  /* 0x0000003c03007812 */ /* 0x000fc400078efe64 */
[----:B------:R-:W-:Y:S01]  /*2020*/  LOP3.LUT R20, R6, R11, RZ, 0x3c, !PT ;  /* 0x0000000b06147212 */ /* 0x000fe200078e3cff */
[----:B------:R-:W-:Y:S01]  /*2030*/  STS [R4+UR5+0x100], R48 ;  /* 0x0001003004007988 */ /* 0x000fe20008000805 */
[----:B-1----:R-:W-:Y:S02]  /*2040*/  ISETP.GE.AND P0, PT, R2, UR14, PT ;  /* 0x0000000e02007c0c */ /* 0x002fe4000bf06270 */
[----:B------:R-:W-:Y:S01]  /*2050*/  LOP3.LUT R21, R20, 0x4, RZ, 0x3c, !PT ;  /* 0x0000000414157812 */ /* 0x000fe200078e3cff */
[----:B------:R1:W-:Y:S01]  /*2060*/  STS [R4+UR5+0x300], R49 ;  /* 0x0003003104007988 */ /* 0x0003e20008000805 */
[C-C-:B------:R-:W-:Y:S02]  /*2070*/  LOP3.LUT R13, R3.reuse, 0x38, R100.reuse, 0xfe, !PT ;  /* 0x00000038030d7812 */ /* 0x140fe400078efe64 */
[C-C-:B------:R-:W-:Y:S01]  /*2080*/  LOP3.LUT R12, R3.reuse, 0x34, R100.reuse, 0xfe, !PT ;  /* 0x00000034030c7812 */ /* 0x140fe200078efe64 */
[----:B------:R-:W-:Y:S01]  /*2090*/  STS [R5+UR5+0x1000], R38 ;  /* 0x0010002605007988 */ /* 0x000fe20008000805 */
[----:B------:R-:W-:-:S02]  /*20a0*/  LOP3.LUT R14, R3, 0x30, R100, 0xfe, !PT ;  /* 0x00000030030e7812 */ /* 0x000fc400078efe64 */
[C-C-:B------:R-:W-:Y:S01]  /*20b0*/  LOP3.LUT R15, R3.reuse, 0x2c, R100.reuse, 0xfe, !PT ;  /* 0x0000002c030f7812 */ /* 0x140fe200078efe64 */
[----:B------:R-:W-:Y:S01]  /*20c0*/  STS [R5+UR5+0x1200], R39 ;  /* 0x0012002705007988 */ /* 0x000fe20008000805 */
[C-C-:B------:R-:W-:Y:S02]  /*20d0*/  LOP3.LUT R16, R3.reuse, 0x28, R100.reuse, 0xfe, !PT ;  /* 0x0000002803107812 */ /* 0x140fe400078efe64 */
[C---:B-1----:R-:W-:Y:S01]  /*20e0*/  LOP3.LUT R4, R3.reuse, R100, RZ, 0xfc, !PT ;  /* 0x0000006403047212 */ /* 0x042fe200078efcff */
[----:B------:R-:W-:Y:S01]  /*20f0*/  STS [R5+UR5+0x1100], R50 ;  /* 0x0011003205007988 */ /* 0x000fe20008000805 */
[C-C-:B------:R-:W-:Y:S02]  /*2100*/  LOP3.LUT R17, R3.reuse, 0x24, R100.reuse, 0xfe, !PT ;  /* 0x0000002403117812 */ /* 0x140fe400078efe64 */
[C---:B------:R-:W-:Y:S01]  /*2110*/  ISETP.LT.AND P1, PT, R4.reuse, UR15, !P0 ;  /* 0x0000000f04007c0c */ /* 0x040fe2000c721270 */
[----:B------:R0:W-:Y:S01]  /*2120*/  STS [R5+UR5+0x1300], R51 ;  /* 0x0013003305007988 */ /* 0x0001e20008000805 */
[----:B--2---:R-:W-:Y:S01]  /*2130*/  IMAD R6, R4, UR6, RZ ;  /* 0x0000000604067c24 */ /* 0x004fe2000f8e02ff */
[C-C-:B------:R-:W-:Y:S01]  /*2140*/  LOP3.LUT R18, R3.reuse, 0x20, R100.reuse, 0xfe, !PT ;  /* 0x0000002003127812 */ /* 0x140fe200078efe64 */
[----:B------:R-:W-:Y:S01]  /*2150*/  BAR.SYNC.DEFER_BLOCKING 0x0 ;  /* 0x0000000000007b1d */ /* 0x000fe20000010000 */
[----:B------:R-:W-:-:S02]  /*2160*/  LOP3.LUT R11, R3, 0x1c, R100, 0xfe, !PT ;  /* 0x0000001c030b7812 */ /* 0x000fc400078efe64 */
[C-C-:B------:R-:W-:Y:S02]  /*2170*/  LOP3.LUT R10, R3.reuse, 0x18, R100.reuse, 0xfe, !PT ;  /* 0x00000018030a7812 */ /* 0x140fe400078efe64 */
[C-C-:B------:R-:W-:Y:S01]  /*2180*/  LOP3.LUT R8, R3.reuse, 0x14, R100.reuse, 0xfe, !PT ;  /* 0x0000001403087812 */ /* 0x140fe200078efe64 */
[----:B0-----:R-:W-:Y:S01]  /*2190*/  IMAD R5, R2, UR4, RZ ;  /* 0x0000000402057c24 */ /* 0x001fe2000f8e02ff */
[C-C-:B------:R-:W-:Y:S02]  /*21a0*/  LOP3.LUT R2, R3.reuse, 0x4, R100.reuse, 0xfe, !PT ;  /* 0x0000000403027812 */ /* 0x140fe400078efe64 */
[----:B------:R-:W-:Y:S02]  /*21b0*/  LOP3.LUT R7, R3, 0x10, R100, 0xfe, !PT ;  /* 0x0000001003077812 */ /* 0x000fe400078efe64 */
[----:B------:R-:W-:Y:S01]  /*21c0*/  LEA R22, P2, R5, UR12, 0x1 ;  /* 0x0000000c05167c11 */ /* 0x000fe2000f8408ff */
[C---:B------:R-:W-:Y:S01]  /*21d0*/  IMAD R9, R2.reuse, UR6, RZ ;  /* 0x0000000602097c24 */ /* 0x040fe2000f8e02ff */
[----:B------:R-:W-:Y:S01]  /*21e0*/  ISETP.LT.AND P4, PT, R2, UR15, !P0 ;  /* 0x0000000f02007c0c */ /* 0x000fe2000c781270 */
[----:B------:R-:W-:Y:S01]  /*21f0*/  IMAD R19, R7, UR6, RZ ;  /* 0x0000000607137c24 */ /* 0x000fe2000f8e02ff */
[----:B------:R-:W-:-:S02]  /*2200*/  LEA.HI.X.SX32 R24, R5, UR13, 0x1, P2 ;  /* 0x0000000d05187c11 */ /* 0x000fc400090f0eff */
[CC--:B------:R-:W-:Y:S02]  /*2210*/  LEA R4, P2, R6.reuse, R22.reuse, 0x1 ;  /* 0x0000001606047211 */ /* 0x0c0fe400078408ff */
[----:B------:R-:W-:Y:S02]  /*2220*/  LEA R2, P3, R9, R22, 0x1 ;  /* 0x0000001609027211 */ /* 0x000fe400078608ff */
[-C--:B------:R-:W-:Y:S02]  /*2230*/  LEA.HI.X.SX32 R5, R6, R24.reuse, 0x1, P2 ;  /* 0x0000001806057211 */ /* 0x080fe400010f0eff */
[C-C-:B------:R-:W-:Y:S01]  /*2240*/  LOP3.LUT R6, R3.reuse, 0xc, R100.reuse, 0xfe, !PT ;  /* 0x0000000c03067812 */ /* 0x140fe200078efe64 */
[----:B------:R-:W0:Y:S01]  /*2250*/  LDS R23, [R20+UR5] ;  /* 0x0000000514177984 */ /* 0x000e220008000800 */
[----:B------:R-:W-:Y:S02]  /*2260*/  LOP3.LUT R100, R3, 0x8, R100, 0xfe, !PT ;  /* 0x0000000803647812 */ /* 0x000fe400078efe64 */
[----:B------:R-:W-:Y:S01]  /*2270*/  LEA.HI.X.SX32 R3, R9, R24, 0x1, P3 ;  /* 0x0000001809037211 */ /* 0x000fe200018f0eff */
[----:B------:R-:W1:Y:S01]  /*2280*/  LDS R31, [R21+UR5] ;  /* 0x00000005151f7984 */ /* 0x000e620008000800 */
[C---:B------:R-:W-:Y:S01]  /*2290*/  ISETP.LT.AND P3, PT, R100.reuse, UR15, !P0 ;  /* 0x0000000f64007c0c */ /* 0x040fe2000c761270 */
[----:B------:R-:W-:-:S02]  /*22a0*/  IMAD R100, R100, UR6, RZ ;  /* 0x0000000664647c24 */ /* 0x000fc4000f8e02ff */
[----:B------:R-:W2:Y:S01]  /*22b0*/  LDS R25, [R20+UR5+0x400] ;  /* 0x0004000514197984 */ /* 0x000ea20008000800 */
[----:B------:R-:W-:-:S03]  /*22c0*/  IMAD R9, R6, UR6, RZ ;  /* 0x0000000606097c24 */ /* 0x000fc6000f8e02ff */
[----:B------:R-:W3:Y:S04]  /*22d0*/  LDS R33, [R21+UR5+0x400] ;  /* 0x0004000515217984 */ /* 0x000ee80008000800 */
[----:B------:R-:W4:Y:S04]  /*22e0*/  LDS R27, [R20+UR5+0x800] ;  /* 0x00080005141b7984 */ /* 0x000f280008000800 */
[----:B------:R-:W5:Y:S04]  /*22f0*/  LDS R35, [R21+UR5+0x800] ;  /* 0x0008000515237984 */ /* 0x000f680008000800 */
[----:B------:R0:W3:Y:S04]  /*2300*/  LDS R29, [R20+UR5+0xc00] ;  /* 0x000c0005141d7984 */ /* 0x0000e80008000800 */
[----:B------:R-:W4:Y:S01]  /*2310*/  LDS R21, [R21+UR5+0xc00] ;  /* 0x000c000515157984 */ /* 0x000f220008000800 */
[----:B0-----:R-:W-:-:S03]  /*2320*/  IMAD R20, R8, UR6, RZ ;  /* 0x0000000608147c24 */ /* 0x001fc6000f8e02ff */
[----:B------:R0:W-:Y:S01]  /*2330*/  @P1 STG.E.U16 desc[UR8][R4.64], R23 ;  /* 0x0000001704001986 */ /* 0x0001e2000c101508 */
[----:B------:R-:W-:-:S03]  /*2340*/  ISETP.LT.AND P1, PT, R7, UR15, !P0 ;  /* 0x0000000f07007c0c */ /* 0x000fc6000c721270 */
[----:B-1----:R1:W-:Y:S01]  /*2350*/  @P4 STG.E.U16 desc[UR8][R2.64], R31 ;  /* 0x0000001f02004986 */ /* 0x0023e2000c101508 */
[----:B------:R-:W-:Y:S02]  /*2360*/  ISETP.LT.AND P4, PT, R6, UR15, !P0 ;  /* 0x0000000f06007c0c */ /* 0x000fe4000c781270 */
[----:B------:R-:W-:-:S04]  /*2370*/  LEA R6, P2, R100, R22, 0x1 ;  /* 0x0000001664067211 */ /* 0x000fc800078408ff */
[----:B------:R-:W-:Y:S02]  /*2380*/  LEA.HI.X.SX32 R7, R100, R24, 0x1, P2 ;  /* 0x0000001864077211 */ /* 0x000fe400010f0eff */
[----:B------:R-:W-:Y:S02]  /*2390*/  ISETP.LT.AND P2, PT, R8, UR15, !P0 ;  /* 0x0000000f08007c0c */ /* 0x000fe4000c741270 */
[-C--:B0-----:R-:W-:Y:S01]  /*23a0*/  LEA R4, P5, R9, R22.reuse, 0x1 ;  /* 0x0000001609047211 */ /* 0x081fe200078a08ff */
[----:B--2---:R0:W-:Y:S01]  /*23b0*/  @P3 STG.E.U16 desc[UR8][R6.64], R25 ;  /* 0x0000001906003986 */ /* 0x0041e2000c101508 */
[-C--:B-1----:R-:W-:Y:S02]  /*23c0*/  LEA R2, P6, R19, R22.reuse, 0x1 ;  /* 0x0000001613027211 */ /* 0x082fe400078c08ff */
[----:B------:R-:W-:Y:S02]  /*23d0*/  LEA R8, P3, R20, R22, 0x1 ;  /* 0x0000001614087211 */ /* 0x000fe400078608ff */
[----:B------:R-:W-:-:S02]  /*23e0*/  LEA.HI.X.SX32 R5, R9, R24, 0x1, P5 ;  /* 0x0000001809057211 */ /* 0x000fc400028f0eff */
[-C--:B------:R-:W-:Y:S01]  /*23f0*/  LEA.HI.X.SX32 R3, R19, R24.reuse, 0x1, P6 ;  /* 0x0000001813037211 */ /* 0x080fe200030f0eff */
[----:B------:R-:W-:Y:S01]  /*2400*/  IMAD R19, R10, UR6, RZ ;  /* 0x000000060a137c24 */ /* 0x000fe2000f8e02ff */
[----:B------:R-:W-:Y:S01]  /*2410*/  LEA.HI.X.SX32 R9, R20, R24, 0x1, P3 ;  /* 0x0000001814097211 */ /* 0x000fe200018f0eff */
[----:B---3--:R1:W-:Y:S01]  /*2420*/  @P4 STG.E.U16 desc[UR8][R4.64], R33 ;  /* 0x0000002104004986 */ /* 0x0083e2000c101508 */
[----:B------:R-:W-:Y:S01]  /*2430*/  ISETP.LT.AND P3, PT, R10, UR15, !P0 ;  /* 0x0000000f0a007c0c */ /* 0x000fe2000c761270 */
[----:B0-----:R-:W-:Y:S01]  /*2440*/  IMAD R7, R11, UR6, RZ ;  /* 0x000000060b077c24 */ /* 0x001fe2000f8e02ff */
[----:B------:R-:W-:Y:S01]  /*2450*/  LEA R10, P4, R19, R22, 0x1 ;  /* 0x00000016130a7211 */ /* 0x000fe200078808ff */
[----:B----4-:R0:W-:Y:S01]  /*2460*/  @P1 STG.E.U16 desc[UR8][R2.64], R27 ;  /* 0x0000001b02001986 */ /* 0x0101e2000c101508 */
[C---:B------:R-:W-:Y:S01]  /*2470*/  ISETP.LT.AND P1, PT, R18.reuse, UR15, !P0 ;  /* 0x0000000f12007c0c */ /* 0x040fe2000c721270 */
[----:B------:R-:W-:Y:S01]  /*2480*/  IMAD R18, R18, UR6, RZ ;  /* 0x0000000612127c24 */ /* 0x000fe2000f8e02ff */
[----:B------:R-:W-:Y:S01]  /*2490*/  PRMT R23, R23, 0x7632, R23 ;  /* 0x0000763217177816 */ /* 0x000fe20000000017 */
[----:B-----5:R2:W-:Y:S01]  /*24a0*/  @P2 STG.E.U16 desc[UR8][R8.64], R35 ;  /* 0x0000002308002986 */ /* 0x0205e2000c101508 */
[----:B------:R-:W-:-:S02]  /*24b0*/  ISETP.LT.AND P2, PT, R11, UR15, !P0 ;  /* 0x0000000f0b007c0c */ /* 0x000fc4000c741270 */
[----:B------:R-:W-:Y:S02]  /*24c0*/  LEA.HI.X.SX32 R11, R19, R24, 0x1, P4 ;  /* 0x00000018130b7211 */ /* 0x000fe400020f0eff */
[C---:B------:R-:W-:Y:S01]  /*24d0*/  ISETP.LT.AND P4, PT, R17.reuse, UR15, !P0 ;  /* 0x0000000f11007c0c */ /* 0x040fe2000c781270 */
[----:B------:R-:W-:Y:S01]  /*24e0*/  IMAD R17, R17, UR6, RZ ;  /* 0x0000000611117c24 */ /* 0x000fe2000f8e02ff */
[-C--:B-1----:R-:W-:Y:S01]  /*24f0*/  LEA R4, P5, R7, R22.reuse, 0x1 ;  /* 0x0000001607047211 */ /* 0x082fe200078a08ff */
[----:B------:R1:W-:Y:S01]  /*2500*/  @P3 STG.E.U16 desc[UR8][R10.64], R29 ;  /* 0x0000001d0a003986 */ /* 0x0003e2000c101508 */
[-C--:B0-----:R-:W-:Y:S02]  /*2510*/  LEA R2, P3, R18, R22.reuse, 0x1 ;  /* 0x0000001612027211 */ /* 0x081fe400078608ff */
[----:B------:R-:W-:Y:S01]  /*2520*/  LEA R6, P6, R17, R22, 0x1 ;  /* 0x0000001611067211 */ /* 0x000fe200078c08ff */
[----:B--2---:R-:W-:Y:S01]  /*2530*/  IMAD R9, R12, UR6, RZ ;  /* 0x000000060c097c24 */ /* 0x004fe2000f8e02ff */
[----:B------:R-:W-:-:S02]  /*2540*/  LEA.HI.X.SX32 R5, R7, R24, 0x1, P5 ;  /* 0x0000001807057211 */ /* 0x000fc400028f0eff */
[-C--:B------:R-:W-:Y:S02]  /*2550*/  LEA.HI.X.SX32 R3, R18, R24.reuse, 0x1, P3 ;  /* 0x0000001812037211 */ /* 0x080fe400018f0eff */
[----:B------:R-:W-:Y:S01]  /*2560*/  PRMT R31, R31, 0x7632, R31 ;  /* 0x000076321f1f7816 */ /* 0x000fe2000000001f */
[----:B------:R0:W-:Y:S01]  /*2570*/  @P2 STG.E.U16 desc[UR8][R4.64], R21 ;  /* 0x0000001504002986 */ /* 0x0001e2000c101508 */
[----:B------:R-:W-:Y:S01]  /*2580*/  LEA.HI.X.SX32 R7, R17, R24, 0x1, P6 ;  /* 0x0000001811077211 */ /* 0x000fe200030f0eff */
[----:B-1----:R-:W-:Y:S01]  /*2590*/  IMAD R11, R13, UR6, RZ ;  /* 0x000000060d0b7c24 */ /* 0x002fe2000f8e02ff */
[C---:B------:R-:W-:Y:S01]  /*25a0*/  ISETP.LT.AND P3, PT, R14.reuse, UR15, !P0 ;  /* 0x0000000f0e007c0c */ /* 0x040fe2000c761270 */
[----:B------:R1:W-:Y:S01]  /*25b0*/  @P1 STG.E.U16 desc[UR8][R2.64], R23 ;  /* 0x0000001702001986 */ /* 0x0003e2000c101508 */
[----:B------:R-:W-:Y:S01]  /*25c0*/  IMAD R14, R14, UR6, RZ ;  /* 0x000000060e0e7c24 */ /* 0x000fe2000f8e02ff */
[C---:B------:R-:W-:Y:S01]  /*25d0*/  ISETP.LT.AND P5, PT, R16.reuse, UR15, !P0 ;  /* 0x0000000f10007c0c */ /* 0x040fe2000c7a1270 */
[----:B------:R-:W-:Y:S01]  /*25e0*/  IMAD R16, R16, UR6, RZ ;  /* 0x0000000610107c24 */ /* 0x000fe2000f8e02ff */
[----:B------:R2:W-:Y:S01]  /*25f0*/  @P4 STG.E.U16 desc[UR8][R6.64], R31 ;  /* 0x0000001f06004986 */ /* 0x0005e2000c101508 */
[C---:B------:R-:W-:Y:S01]  /*2600*/  ISETP.LT.AND P4, PT, R15.reuse, UR15, !P0 ;  /* 0x0000000f0f007c0c */ /* 0x040fe2000c781270 */
[----:B------:R-:W-:Y:S01]  /*2610*/  IMAD R15, R15, UR6, RZ ;  /* 0x000000060f0f7c24 */ /* 0x000fe2000f8e02ff */
[----:B------:R-:W-:Y:S01]  /*2620*/  PRMT R25, R25, 0x7632, R25 ;  /* 0x0000763219197816 */ /* 0x000fe20000000019 */
[----:B------:R-:W-:Y:S01]  /*2630*/  IMAD R17, R0, UR6, RZ ;  /* 0x0000000600117c24 */ /* 0x000fe2000f8e02ff */
[----:B0-----:R-:W-:-:S02]  /*2640*/  LEA R4, P6, R16, R22, 0x1 ;  /* 0x0000001610047211 */ /* 0x001fc400078c08ff */
[----:B------:R-:W-:Y:S02]  /*2650*/  PRMT R33, R33, 0x7632, R33 ;  /* 0x0000763221217816 */ /* 0x000fe40000000021 */
[C---:B-1----:R-:W-:Y:S02]  /*2660*/  LEA R2, P1, R15.reuse, R22, 0x1 ;  /* 0x000000160f027211 */ /* 0x042fe400078208ff */
[----:B------:R-:W-:Y:S02]  /*2670*/  LEA.HI.X.SX32 R5, R16, R24, 0x1, P6 ;  /* 0x0000001810057211 */ /* 0x000fe400030f0eff */
[----:B--2---:R-:W-:Y:S02]  /*2680*/  LEA R6, P2, R14, R22, 0x1 ;  /* 0x000000160e067211 */ /* 0x004fe400078408ff */
[----:B------:R-:W-:Y:S01]  /*2690*/  LEA.HI.X.SX32 R3, R15, R24, 0x1, P1 ;  /* 0x000000180f037211 */ /* 0x000fe200008f0eff */
[----:B------:R0:W-:Y:S01]  /*26a0*/  @P5 STG.E.U16 desc[UR8][R4.64], R25 ;  /* 0x0000001904005986 */ /* 0x0001e2000c101508 */
[----:B------:R-:W-:-:S02]  /*26b0*/  LEA R10, P1, R11, R22, 0x1 ;  /* 0x000000160b0a7211 */ /* 0x000fc400078208ff */
[-C--:B------:R-:W-:Y:S01]  /*26c0*/  LEA.HI.X.SX32 R7, R14, R24.reuse, 0x1, P2 ;  /* 0x000000180e077211 */ /* 0x080fe200010f0eff */
[----:B------:R1:W-:Y:S01]  /*26d0*/  @P4 STG.E.U16 desc[UR8][R2.64], R33 ;  /* 0x0000002102004986 */ /* 0x0003e2000c101508 */
[----:B------:R-:W-:Y:S02]  /*26e0*/  ISETP.LT.AND P2, PT, R12, UR15, !P0 ;  /* 0x0000000f0c007c0c */ /* 0x000fe4000c741270 */
[----:B------:R-:W-:Y:S02]  /*26f0*/  LEA.HI.X.SX32 R11, R11, R24, 0x1, P1 ;  /* 0x000000180b0b7211 */ /* 0x000fe400008f0eff */
[----:B------:R-:W-:Y:S02]  /*2700*/  ISETP.LT.AND P1, PT, R13, UR15, !P0 ;  /* 0x0000000f0d007c0c */ /* 0x000fe4000c721270 */
[----:B------:R-:W-:Y:S02]  /*2710*/  ISETP.LT.AND P0, PT, R0, UR15, !P0 ;  /* 0x0000000f00007c0c */ /* 0x000fe4000c701270 */
[----:B------:R-:W-:-:S02]  /*2720*/  LEA R8, P6, R9, R22, 0x1 ;  /* 0x0000001609087211 */ /* 0x000fc400078c08ff */
[----:B------:R-:W-:Y:S02]  /*2730*/  PRMT R27, R27, 0x7632, R27 ;  /* 0x000076321b1b7816 */ /* 0x000fe4000000001b */
[----:B------:R-:W-:Y:S02]  /*2740*/  LEA.HI.X.SX32 R9, R9, R24, 0x1, P6 ;  /* 0x0000001809097211 */ /* 0x000fe400030f0eff */
[----:B------:R-:W-:Y:S01]  /*2750*/  PRMT R35, R35, 0x7632, R35 ;  /* 0x0000763223237816 */ /* 0x000fe20000000023 */
[----:B------:R1:W-:Y:S01]  /*2760*/  @P3 STG.E.U16 desc[UR8][R6.64], R27 ;  /* 0x0000001b06003986 */ /* 0x0003e2000c101508 */
[----:B0-----:R-:W-:Y:S02]  /*2770*/  PRMT R5, R29, 0x7632, R5 ;  /* 0x000076321d057816 */ /* 0x001fe40000000005 */
[C---:B------:R-:W-:Y:S01]  /*2780*/  LEA R12, P6, R17.reuse, R22, 0x1 ;  /* 0x00000016110c7211 */ /* 0x040fe200078c08ff */
[----:B------:R1:W-:Y:S03]  /*2790*/  @P2 STG.E.U16 desc[UR8][R8.64], R35 ;  /* 0x0000002308002986 */ /* 0x0003e6000c101508 */
[----:B------:R-:W-:Y:S01]  /*27a0*/  LEA.HI.X.SX32 R13, R17, R24, 0x1, P6 ;  /* 0x00000018110d7211 */ /* 0x000fe200030f0eff */
[----:B------:R1:W-:Y:S01]  /*27b0*/  @P1 STG.E.U16 desc[UR8][R10.64], R5 ;  /* 0x000000050a001986 */ /* 0x0003e2000c101508 */
[----:B------:R-:W-:Y:S07]  /*27c0*/  @!P0 EXIT ;  /* 0x000000000000894d */ /* 0x000fee0003800000 */
[----:B-1----:R-:W-:-:S05]  /*27d0*/  PRMT R6, R21, 0x7632, R6 ;  /* 0x0000763215067816 */ /* 0x002fca0000000006 */
[----:B------:R-:W-:Y:S01]  /*27e0*/  STG.E.U16 desc[UR8][R12.64], R6 ;  /* 0x000000060c007986 */ /* 0x000fe2000c101508 */
[----:B------:R-:W-:Y:S05]  /*27f0*/  EXIT ;  /* 0x000000000000794d */ /* 0x000fea0003800000 */
.L_x_3:
[----:B------:R-:W-:-:S00]  /*2800*/  BRA `(.L_x_3) ;  /* 0xfffffffc00fc7947 */ /* 0x000fc0000383ffff */
[----:B------:R-:W-:-:S00]  /*2810*/  NOP ;  /* 0x0000000000007918 */ /* 0x000fc00000000000 */
        /* <DEDUP_REMOVED lines=14> */
.L_x_4:


//--------------------- .nv.shared.matmul_kernel  --------------------------
	.section	.nv.shared.matmul_kernel,"aw",@nobits
	.sectionflags	@""
	.align	16
	.zero		1024


//--------------------- .nv.shared.reserved.0     --------------------------
	.section	.nv.shared.reserved.0,"aw",@nobits
	.weak		__nv_reservedSMEM_offset_0_alias
	.size		__nv_reservedSMEM_offset_0_alias, 0, 64
	.other		__nv_reservedSMEM_offset_0_alias,@"STO_CUDA_RESERVED_SHARED STV_DEFAULT"
__nv_reservedSMEM_offset_0_alias:
	.zero		0
	.zero		64


//--------------------- .nv.constant0.matmul_kernel --------------------------
	.section	.nv.constant0.matmul_kernel,"a",@progbits
	.sectionflags	@""
	.align	4
.nv.constant0.matmul_kernel:
	.zero		976


//--------------------- SYMBOLS --------------------------

	.type		.nv.reservedSmem.offset0,@object
	.size		.nv.reservedSmem.offset0,0x4
	.type		.nv.reservedSmem.cap,@object
	.size		.nv.reservedSmem.cap,0x4
